	.target	sm_90a

	.elftype	@"ET_EXEC"


//--------------------- .note.nv.tkinfo           --------------------------
	.section	.note.nv.tkinfo,"",@"SHT_NOTE"
	.sectionflags	@"SHF_NOTE_NV_TKINFO"
	.tkinfo
        /*0018*/ 	.word	0x00000002
        /*0030*/ 	.string	""
        /*0030*/ 	.string	"ptxas"
        /*0030*/ 	.string	"Cuda compilation tools, release 13.0, V13.0.88"
        /*0030*/ 	.string	"Build cuda_13.0.r13.0/compiler.36424714_0"
        /*0030*/ 	.string	"-arch sm_90a -m 64 "



//--------------------- .note.nv.cuinfo           --------------------------
	.section	.note.nv.cuinfo,"",@"SHT_NOTE"
	.sectionflags	@"SHF_NOTE_NV_CUINFO"
        /*0018*/ 	.short	0x0002
        /*001a*/ 	.short	0x005a
        /*001c*/ 	.short	0x0082
	.zero		2


//--------------------- .nv.info                  --------------------------
	.section	.nv.info,"",@"SHT_CUDA_INFO"
	.align	4


	//----- nvinfo : EIATTR_REGCOUNT
	.align		4
        /*0000*/ 	.byte	0x04, 0x2f
        /*0002*/ 	.short	(.L_15 - .L_14)
	.align		4
.L_14:
        /*0004*/ 	.word	index@(_ZN7cutlass13device_kernelINS_4gemm6kernel13GemmUniversalIN4cute5tupleIJiiiiEEENS1_10collective13CollectiveMmaINS1_34MainloopSm90TmaGmmaWarpSpecializedILi7ENS5_IJNS4_1CILi8EEENSA_ILi1EEESC_EEENS1_35KernelTmaWarpSpecializedCooperativeEEENS5_IJNSA_ILi128EEESG_NSA_ILi32EEEEEEfNS5_IJlSC_lEEEfSJ_NS4_8TiledMMAINS4_8MMA_AtomIJNS4_4SM904GMMA30MMA_64x128x8_F32TF32TF32_SS_TNILNSN_7ScaleInE1ELSP_1EEEEEENS4_6LayoutINS5_IJNSA_ILi2EEESC_SC_EEENS5_IJSC_NSA_ILi0EEESV_EEEEENS5_IJNS4_10UnderscoreESY_SY_EEEEENS4_13SM90_TMA_LOADENS4_14ComposedLayoutINS4_7SwizzleILi3ELi4ELi3EEENS4_18smem_ptr_flag_bitsILi32EEENSS_INS5_IJSB_SH_EEENS5_IJSH_SC_EEEEEEEvNS4_8identityENS4_23SM90_TMA_LOAD_MULTICASTES1A_vS1B_EENS_8epilogue10collective6detail29Sm90TmaWarpSpecializedAdapterINS1F_15DefaultEpilogueIfSJ_SJ_NS1E_6thread17LinearCombinationIfLi1EffLNS1J_9ScaleType4KindE0ELNS_15FloatRoundStyleE2EfEENS1_15EpilogueDefaultEEEEEvvEEEEvNT_6ParamsE)
        /*0008*/ 	.word	0x000000a8


	//----- nvinfo : EIATTR_FRAME_SIZE
	.align		4
.L_15:
        /*000c*/ 	.byte	0x04, 0x11
        /*000e*/ 	.short	(.L_17 - .L_16)
	.align		4
.L_16:
        /*0010*/ 	.word	index@(_ZN7cutlass13device_kernelINS_4gemm6kernel13GemmUniversalIN4cute5tupleIJiiiiEEENS1_10collective13CollectiveMmaINS1_34MainloopSm90TmaGmmaWarpSpecializedILi7ENS5_IJNS4_1CILi8EEENSA_ILi1EEESC_EEENS1_35KernelTmaWarpSpecializedCooperativeEEENS5_IJNSA_ILi128EEESG_NSA_ILi32EEEEEEfNS5_IJlSC_lEEEfSJ_NS4_8TiledMMAINS4_8MMA_AtomIJNS4_4SM904GMMA30MMA_64x128x8_F32TF32TF32_SS_TNILNSN_7ScaleInE1ELSP_1EEEEEENS4_6LayoutINS5_IJNSA_ILi2EEESC_SC_EEENS5_IJSC_NSA_ILi0EEESV_EEEEENS5_IJNS4_10UnderscoreESY_SY_EEEEENS4_13SM90_TMA_LOADENS4_14ComposedLayoutINS4_7SwizzleILi3ELi4ELi3EEENS4_18smem_ptr_flag_bitsILi32EEENSS_INS5_IJSB_SH_EEENS5_IJSH_SC_EEEEEEEvNS4_8identityENS4_23SM90_TMA_LOAD_MULTICASTES1A_vS1B_EENS_8epilogue10collective6detail29Sm90TmaWarpSpecializedAdapterINS1F_15DefaultEpilogueIfSJ_SJ_NS1E_6thread17LinearCombinationIfLi1EffLNS1J_9ScaleType4KindE0ELNS_15FloatRoundStyleE2EfEENS1_15EpilogueDefaultEEEEEvvEEEEvNT_6ParamsE)
        /*0014*/ 	.word	0x00000000


	//----- nvinfo : EIATTR_MIN_STACK_SIZE
	.align		4
.L_17:
        /*0018*/ 	.byte	0x04, 0x12
        /*001a*/ 	.short	(.L_19 - .L_18)
	.align		4
.L_18:
        /*001c*/ 	.word	index@(_ZN7cutlass13device_kernelINS_4gemm6kernel13GemmUniversalIN4cute5tupleIJiiiiEEENS1_10collective13CollectiveMmaINS1_34MainloopSm90TmaGmmaWarpSpecializedILi7ENS5_IJNS4_1CILi8EEENSA_ILi1EEESC_EEENS1_35KernelTmaWarpSpecializedCooperativeEEENS5_IJNSA_ILi128EEESG_NSA_ILi32EEEEEEfNS5_IJlSC_lEEEfSJ_NS4_8TiledMMAINS4_8MMA_AtomIJNS4_4SM904GMMA30MMA_64x128x8_F32TF32TF32_SS_TNILNSN_7ScaleInE1ELSP_1EEEEEENS4_6LayoutINS5_IJNSA_ILi2EEESC_SC_EEENS5_IJSC_NSA_ILi0EEESV_EEEEENS5_IJNS4_10UnderscoreESY_SY_EEEEENS4_13SM90_TMA_LOADENS4_14ComposedLayoutINS4_7SwizzleILi3ELi4ELi3EEENS4_18smem_ptr_flag_bitsILi32EEENSS_INS5_IJSB_SH_EEENS5_IJSH_SC_EEEEEEEvNS4_8identityENS4_23SM90_TMA_LOAD_MULTICASTES1A_vS1B_EENS_8epilogue10collective6detail29Sm90TmaWarpSpecializedAdapterINS1F_15DefaultEpilogueIfSJ_SJ_NS1E_6thread17LinearCombinationIfLi1EffLNS1J_9ScaleType4KindE0ELNS_15FloatRoundStyleE2EfEENS1_15EpilogueDefaultEEEEEvvEEEEvNT_6ParamsE)
        /*0020*/ 	.word	0x00000000
.L_19:


//--------------------- .nv.compat                --------------------------
	.section	.nv.compat,"",@"SHT_CUDA_COMPAT_INFO"
	.align	4
        /*0000*/ 	.byte	0x02, 0x09, 0x01, 0x00, 0x02, 0x02, 0x04, 0x00, 0x02, 0x05, 0x05, 0x00, 0x03, 0x07, 0x01, 0x01
        /*0010*/ 	.byte	0x02, 0x03, 0x01, 0x00, 0x02, 0x06, 0x01, 0x00, 0x04, 0x0b, 0x08, 0x00, 0x00, 0x00, 0x00, 0x00
        /*0020*/ 	.byte	0x00, 0x00, 0x00, 0x00


//--------------------- .nv.info._ZN7cutlass13device_kernelINS_4gemm6kernel13GemmUniversalIN4cute5tupleIJiiiiEEENS1_10collective13CollectiveMmaINS1_34MainloopSm90TmaGmmaWarpSpecializedILi7ENS5_IJNS4_1CILi8EEENSA_ILi1EEESC_EEENS1_35KernelTmaWarpSpecializedCooperativeEEENS5_IJNSA_ILi128EEESG_NSA_ILi32EEEEEEfNS5_IJlSC_lEEEfSJ_NS4_8TiledMMAINS4_8MMA_AtomIJNS4_4SM904GMMA30MMA_64x128x8_F32TF32TF32_SS_TNILNSN_7ScaleInE1ELSP_1EEEEEENS4_6LayoutINS5_IJNSA_ILi2EEESC_SC_EEENS5_IJSC_NSA_ILi0EEESV_EEEEENS5_IJNS4_10UnderscoreESY_SY_EEEEENS4_13SM90_TMA_LOADENS4_14ComposedLayoutINS4_7SwizzleILi3ELi4ELi3EEENS4_18smem_ptr_flag_bitsILi32EEENSS_INS5_IJSB_SH_EEENS5_IJSH_SC_EEEEEEEvNS4_8identityENS4_23SM90_TMA_LOAD_MULTICASTES1A_vS1B_EENS_8epilogue10collective6detail29Sm90TmaWarpSpecializedAdapterINS1F_15DefaultEpilogueIfSJ_SJ_NS1E_6thread17LinearCombinationIfLi1EffLNS1J_9ScaleType4KindE0ELNS_15FloatRoundStyleE2EfEENS1_15EpilogueDefaultEEEEEvvEEEEvNT_6ParamsE --------------------------
	.section	.nv.info._ZN7cutlass13device_kernelINS_4gemm6kernel13GemmUniversalIN4cute5tupleIJiiiiEEENS1_10collective13CollectiveMmaINS1_34MainloopSm90TmaGmmaWarpSpecializedILi7ENS5_IJNS4_1CILi8EEENSA_ILi1EEESC_EEENS1_35KernelTmaWarpSpecializedCooperativeEEENS5_IJNSA_ILi128EEESG_NSA_ILi32EEEEEEfNS5_IJlSC_lEEEfSJ_NS4_8TiledMMAINS4_8MMA_AtomIJNS4_4SM904GMMA30MMA_64x128x8_F32TF32TF32_SS_TNILNSN_7ScaleInE1ELSP_1EEEEEENS4_6LayoutINS5_IJNSA_ILi2EEESC_SC_EEENS5_IJSC_NSA_ILi0EEESV_EEEEENS5_IJNS4_10UnderscoreESY_SY_EEEEENS4_13SM90_TMA_LOADENS4_14ComposedLayoutINS4_7SwizzleILi3ELi4ELi3EEENS4_18smem_ptr_flag_bitsILi32EEENSS_INS5_IJSB_SH_EEENS5_IJSH_SC_EEEEEEEvNS4_8identityENS4_23SM90_TMA_LOAD_MULTICASTES1A_vS1B_EENS_8epilogue10collective6detail29Sm90TmaWarpSpecializedAdapterINS1F_15DefaultEpilogueIfSJ_SJ_NS1E_6thread17LinearCombinationIfLi1EffLNS1J_9ScaleType4KindE0ELNS_15FloatRoundStyleE2EfEENS1_15EpilogueDefaultEEEEEvvEEEEvNT_6ParamsE,"",@"SHT_CUDA_INFO"
	.sectionflags	@""
	.align	4


	//----- nvinfo : EIATTR_CUDA_API_VERSION
	.align		4
        /*0000*/ 	.byte	0x04, 0x37
        /*0002*/ 	.short	(.L_21 - .L_20)
.L_20:
        /*0004*/ 	.word	0x00000082


	//----- nvinfo : EIATTR_KPARAM_INFO
	.align		4
.L_21:
        /*0008*/ 	.byte	0x04, 0x17
        /*000a*/ 	.short	(.L_23 - .L_22)
.L_22:
        /*000c*/ 	.word	0x00000000
        /*0010*/ 	.short	0x0000
        /*0012*/ 	.short	0x0070
        /*0014*/ 	.byte	0x00, 0xf0, 0x01, 0x10


	//----- nvinfo : EIATTR_SPARSE_MMA_MASK
	.align		4
.L_23:
        /*0018*/ 	.byte	0x03, 0x50
        /*001a*/ 	.short	0x0000


	//----- nvinfo : EIATTR_MAXREG_COUNT
	.align		4
        /*001c*/ 	.byte	0x03, 0x1b
        /*001e*/ 	.short	0x00a8


	//----- nvinfo : EIATTR_NUM_BARRIERS
	.align		4
        /*0020*/ 	.byte	0x02, 0x4c
        /*0022*/ 	.byte	0x01
	.zero		1


	//----- nvinfo : EIATTR_EXTERNS
	.align		4
        /*0024*/ 	.byte	0x04, 0x0f
        /*0026*/ 	.short	(.L_25 - .L_24)


	//   ....[0]....
	.align		4
.L_24:
        /*0028*/ 	.word	index@(__assertfail)


	//----- nvinfo : EIATTR_MERCURY_ISA_VERSION
	.align		4
.L_25:
        /*002c*/ 	.byte	0x03, 0x5f
        /*002e*/ 	.short	0x0101


	//----- nvinfo : EIATTR_INT_WARP_WIDE_INSTR_OFFSETS
	.align		4
        /*0030*/ 	.byte	0x04, 0x31
        /*0032*/ 	.short	(.L_27 - .L_26)


	//   ....[0]....
.L_26:
        /*0034*/ 	.word	0x00000520


	//   ....[1]....
        /*0038*/ 	.word	0x00000550


	//   ....[2]....
        /*003c*/ 	.word	0x00000700


	//----- nvinfo : EIATTR_COOP_GROUP_MASK_REGIDS
	.align		4
.L_27:
        /*0040*/ 	.byte	0x04, 0x29
        /*0042*/ 	.short	(.L_29 - .L_28)


	//   ....[0]....
.L_28:
        /*0044*/ 	.word	0xffffffff


	//   ....[1]....
        /*0048*/ 	.word	0xffffffff


	//   ....[2]....
        /*004c*/ 	.word	0xffffffff


	//   ....[3]....
        /*0050*/ 	.word	0xffffffff


	//   ....[4]....
        /*0054*/ 	.word	0xffffffff


	//   ....[5]....
        /*0058*/ 	.word	0xffffffff


	//----- nvinfo : EIATTR_COOP_GROUP_INSTR_OFFSETS
	.align		4
.L_29:
        /*005c*/ 	.byte	0x04, 0x28
        /*005e*/ 	.short	(.L_31 - .L_30)


	//   ....[0]....
.L_30:
        /*0060*/ 	.word	0x00000060


	//   ....[1]....
        /*0064*/ 	.word	0x00000070


	//   ....[2]....
        /*0068*/ 	.word	0x00000130


	//   ....[3]....
        /*006c*/ 	.word	0x00000360


	//   ....[4]....
        /*0070*/ 	.word	0x00000860


	//   ....[5]....
        /*0074*/ 	.word	0x000014e0


	//----- nvinfo : EIATTR_REG_RECONFIG
	.align		4
.L_31:
        /*0078*/ 	.byte	0x01, 0x54
	.zero		2


	//----- nvinfo : EIATTR_SYSCALL_OFFSETS
	.align		4
        /*007c*/ 	.byte	0x04, 0x46
        /*007e*/ 	.short	(.L_33 - .L_32)


	//   ....[0]....
.L_32:
        /*0080*/ 	.word	0x000016d0


	//----- nvinfo : EIATTR_MBARRIER_INSTR_OFFSETS
	.align		4
.L_33:
        /*0084*/ 	.byte	0x04, 0x39
        /*0086*/ 	.short	(.L_35 - .L_34)


	//   ....[0]....
.L_34:
        /*0088*/ 	.word	0x00000260
        /*008c*/ 	.word	0x000000ff
        /*0090*/ 	.word	0x00000000
        /*0094*/ 	.short	0x0100
        /*0096*/ 	.byte	0x08
	.zero		1


	//   ....[1]....
        /*0098*/ 	.word	0x00000270
        /*009c*/ 	.word	0x000000ff
        /*00a0*/ 	.word	0x00000038
        /*00a4*/ 	.short	0x0100
        /*00a6*/ 	.byte	0x08
	.zero		1


	//   ....[2]....
        /*00a8*/ 	.word	0x00000280
        /*00ac*/ 	.word	0x000000ff
        /*00b0*/ 	.word	0x00000008
        /*00b4*/ 	.short	0x0100
        /*00b6*/ 	.byte	0x08
	.zero		1


	//   ....[3]....
        /*00b8*/ 	.word	0x00000290
        /*00bc*/ 	.word	0x000000ff
        /*00c0*/ 	.word	0x00000040
        /*00c4*/ 	.short	0x0100
        /*00c6*/ 	.byte	0x08
	.zero		1


	//   ....[4]....
        /*00c8*/ 	.word	0x000002a0
        /*00cc*/ 	.word	0x000000ff
        /*00d0*/ 	.word	0x00000010
        /*00d4*/ 	.short	0x0100
        /*00d6*/ 	.byte	0x08
	.zero		1


	//   ....[5]....
        /*00d8*/ 	.word	0x000002b0
        /*00dc*/ 	.word	0x000000ff
        /*00e0*/ 	.word	0x00000048
        /*00e4*/ 	.short	0x0100
        /*00e6*/ 	.byte	0x08
	.zero		1


	//   ....[6]....
        /*00e8*/ 	.word	0x000002c0
        /*00ec*/ 	.word	0x000000ff
        /*00f0*/ 	.word	0x00000018
        /*00f4*/ 	.short	0x0100
        /*00f6*/ 	.byte	0x08
	.zero		1


	//   ....[7]....
        /*00f8*/ 	.word	0x000002d0
        /*00fc*/ 	.word	0x000000ff
        /*0100*/ 	.word	0x00000050
        /*0104*/ 	.short	0x0100
        /*0106*/ 	.byte	0x08
	.zero		1


	//   ....[8]....
        /*0108*/ 	.word	0x000002e0
        /*010c*/ 	.word	0x000000ff
        /*0110*/ 	.word	0x00000020
        /*0114*/ 	.short	0x0100
        /*0116*/ 	.byte	0x08
	.zero		1


	//   ....[9]....
        /*0118*/ 	.word	0x000002f0
        /*011c*/ 	.word	0x000000ff
        /*0120*/ 	.word	0x00000058
        /*0124*/ 	.short	0x0100
        /*0126*/ 	.byte	0x08
	.zero		1


	//   ....[10]....
        /*0128*/ 	.word	0x00000300
        /*012c*/ 	.word	0x000000ff
        /*0130*/ 	.word	0x00000028
        /*0134*/ 	.short	0x0100
        /*0136*/ 	.byte	0x08
	.zero		1


	//   ....[11]....
        /*0138*/ 	.word	0x00000310
        /*013c*/ 	.word	0x000000ff
        /*0140*/ 	.word	0x00000060
        /*0144*/ 	.short	0x0100
        /*0146*/ 	.byte	0x08
	.zero		1


	//   ....[12]....
        /*0148*/ 	.word	0x00000320
        /*014c*/ 	.word	0x000000ff
        /*0150*/ 	.word	0x00000030
        /*0154*/ 	.short	0x0100
        /*0156*/ 	.byte	0x08
	.zero		1


	//   ....[13]....
        /*0158*/ 	.word	0x00000330
        /*015c*/ 	.word	0x000000ff
        /*0160*/ 	.word	0x00000068
        /*0164*/ 	.short	0x0100
        /*0166*/ 	.byte	0x08
	.zero		1


	//   ....[14]....
        /*0168*/ 	.word	0x00000790
        /*016c*/ 	.word	0x000000ff
        /*0170*/ 	.word	0x00000080
        /*0174*/ 	.short	0x0100
        /*0176*/ 	.byte	0x06
	.zero		1


	//   ....[15]....
        /*0178*/ 	.word	0x00000810
        /*017c*/ 	.word	0x000000ff
        /*0180*/ 	.word	0x00000088
        /*0184*/ 	.short	0x0100
        /*0186*/ 	.byte	0x06
	.zero		1


	//   ....[16]....
        /*0188*/ 	.word	0x00001790
        /*018c*/ 	.word	0x00000003
        /*0190*/ 	.word	0x00000000
        /*0194*/ 	.short	0x010a
        /*0196*/ 	.byte	0x3f
	.zero		1


	//   ....[17]....
        /*0198*/ 	.word	0x000017f0
        /*019c*/ 	.word	0x00000003
        /*01a0*/ 	.word	0x00000000
        /*01a4*/ 	.short	0x010a
        /*01a6*/ 	.byte	0x3f
	.zero		1


	//   ....[18]....
        /*01a8*/ 	.word	0x00001b70
        /*01ac*/ 	.word	0x00000005
        /*01b0*/ 	.word	0x00000000
        /*01b4*/ 	.short	0x010a
        /*01b6*/ 	.byte	0x3f
	.zero		1


	//   ....[19]....
        /*01b8*/ 	.word	0x00001bb0
        /*01bc*/ 	.word	0x00000005
        /*01c0*/ 	.word	0x00000000
        /*01c4*/ 	.short	0x010a
        /*01c6*/ 	.byte	0x3f
	.zero		1


	//   ....[20]....
        /*01c8*/ 	.word	0x00001e10
        /*01cc*/ 	.word	0x00000004
        /*01d0*/ 	.word	0x00000000
        /*01d4*/ 	.short	0x0101
        /*01d6*/ 	.byte	0x3f
	.zero		1


	//   ....[21]....
        /*01d8*/ 	.word	0x00002030
        /*01dc*/ 	.word	0x00000000
        /*01e0*/ 	.word	0x00000000
        /*01e4*/ 	.short	0x0101
        /*01e6*/ 	.byte	0x3f
	.zero		1


	//   ....[22]....
        /*01e8*/ 	.word	0x00006540
        /*01ec*/ 	.word	0x00000017
        /*01f0*/ 	.word	0x00000038
        /*01f4*/ 	.short	0x010a
        /*01f6*/ 	.byte	0x3f
	.zero		1


	//   ....[23]....
        /*01f8*/ 	.word	0x00006930
        /*01fc*/ 	.word	0x00000006
        /*0200*/ 	.word	0x00000088
        /*0204*/ 	.short	0x0101
        /*0206*/ 	.byte	0x3f
	.zero		1


	//   ....[24]....
        /*0208*/ 	.word	0x00007030
        /*020c*/ 	.word	0x00000007
        /*0210*/ 	.word	0x00000000
        /*0214*/ 	.short	0x010a
        /*0216*/ 	.byte	0x3f
	.zero		1


	//   ....[25]....
        /*0218*/ 	.word	0x000070b0
        /*021c*/ 	.word	0x00000006
        /*0220*/ 	.word	0x00000000
        /*0224*/ 	.short	0x010a
        /*0226*/ 	.byte	0x3f
	.zero		1


	//   ....[26]....
        /*0228*/ 	.word	0x00007140
        /*022c*/ 	.word	0x00000007
        /*0230*/ 	.word	0x00000000
        /*0234*/ 	.short	0x010a
        /*0236*/ 	.byte	0x3f
	.zero		1


	//   ....[27]....
        /*0238*/ 	.word	0x000071d0
        /*023c*/ 	.word	0x00000006
        /*0240*/ 	.word	0x00000000
        /*0244*/ 	.short	0x010a
        /*0246*/ 	.byte	0x3f
	.zero		1


	//   ....[28]....
        /*0248*/ 	.word	0x00007260
        /*024c*/ 	.word	0x00000007
        /*0250*/ 	.word	0x00000000
        /*0254*/ 	.short	0x010a
        /*0256*/ 	.byte	0x3f
	.zero		1


	//   ....[29]....
        /*0258*/ 	.word	0x000072f0
        /*025c*/ 	.word	0x00000006
        /*0260*/ 	.word	0x00000000
        /*0264*/ 	.short	0x010a
        /*0266*/ 	.byte	0x3f
	.zero		1


	//   ....[30]....
        /*0268*/ 	.word	0x00007380
        /*026c*/ 	.word	0x00000005
        /*0270*/ 	.word	0x00000000
        /*0274*/ 	.short	0x010a
        /*0276*/ 	.byte	0x3f
	.zero		1


	//   ....[31]....
        /*0278*/ 	.word	0x000073e0
        /*027c*/ 	.word	0x00000003
        /*0280*/ 	.word	0x00000000
        /*0284*/ 	.short	0x010a
        /*0286*/ 	.byte	0x3f
	.zero		1


	//   ....[32]....
        /*0288*/ 	.word	0x00007430
        /*028c*/ 	.word	0x00000005
        /*0290*/ 	.word	0x00000000
        /*0294*/ 	.short	0x010a
        /*0296*/ 	.byte	0x3f
	.zero		1


	//   ....[33]....
        /*0298*/ 	.word	0x00007500
        /*029c*/ 	.word	0x00000017
        /*02a0*/ 	.word	0x00000038
        /*02a4*/ 	.short	0x010a
        /*02a6*/ 	.byte	0x3f
	.zero		1


	//   ....[34]....
        /*02a8*/ 	.word	0x000075d0
        /*02ac*/ 	.word	0x00000007
        /*02b0*/ 	.word	0x00000000
        /*02b4*/ 	.short	0x010a
        /*02b6*/ 	.byte	0x3f
	.zero		1


	//   ....[35]....
        /*02b8*/ 	.word	0x00007620
        /*02bc*/ 	.word	0x00000006
        /*02c0*/ 	.word	0x00000000
        /*02c4*/ 	.short	0x010a
        /*02c6*/ 	.byte	0x3f
	.zero		1


	//   ....[36]....
        /*02c8*/ 	.word	0x00007670
        /*02cc*/ 	.word	0x00000007
        /*02d0*/ 	.word	0x00000000
        /*02d4*/ 	.short	0x010a
        /*02d6*/ 	.byte	0x3f
	.zero		1


	//   ....[37]....
        /*02d8*/ 	.word	0x000076c0
        /*02dc*/ 	.word	0x00000006
        /*02e0*/ 	.word	0x00000000
        /*02e4*/ 	.short	0x010a
        /*02e6*/ 	.byte	0x3f
	.zero		1


	//   ....[38]....
        /*02e8*/ 	.word	0x00007710
        /*02ec*/ 	.word	0x00000007
        /*02f0*/ 	.word	0x00000000
        /*02f4*/ 	.short	0x010a
        /*02f6*/ 	.byte	0x3f
	.zero		1


	//   ....[39]....
        /*02f8*/ 	.word	0x00007760
        /*02fc*/ 	.word	0x00000006
        /*0300*/ 	.word	0x00000000
        /*0304*/ 	.short	0x010a
        /*0306*/ 	.byte	0x3f
	.zero		1


	//----- nvinfo : EIATTR_NUM_MBARRIERS
	.align		4
.L_35:
        /*0308*/ 	.byte	0x03, 0x38
        /*030a*/ 	.short	0x0010


	//----- nvinfo : EIATTR_EXIT_INSTR_OFFSETS
	.align		4
        /*030c*/ 	.byte	0x04, 0x1c
        /*030e*/ 	.short	(.L_37 - .L_36)


	//   ....[0]....
.L_36:
        /*0310*/ 	.word	0x00000a30


	//   ....[1]....
        /*0314*/ 	.word	0x00001240


	//   ....[2]....
        /*0318*/ 	.word	0x00005cc0


	//   ....[3]....
        /*031c*/ 	.word	0x00006220


	//   ....[4]....
        /*0320*/ 	.word	0x000073d0


	//----- nvinfo : EIATTR_MAX_THREADS
	.align		4
.L_37:
        /*0324*/ 	.byte	0x04, 0x05
        /*0326*/ 	.short	(.L_39 - .L_38)
.L_38:
        /*0328*/ 	.word	0x00000180
        /*032c*/ 	.word	0x00000001
        /*0330*/ 	.word	0x00000001


	//----- nvinfo : EIATTR_CRS_STACK_SIZE
	.align		4
.L_39:
        /*0334*/ 	.byte	0x04, 0x1e
        /*0336*/ 	.short	(.L_41 - .L_40)
.L_40:
        /*0338*/ 	.word	0x00000000


	//----- nvinfo : EIATTR_CBANK_PARAM_SIZE
	.align		4
.L_41:
        /*033c*/ 	.byte	0x03, 0x19
        /*033e*/ 	.short	0x0470


	//----- nvinfo : EIATTR_PARAM_CBANK
	.align		4
        /*0340*/ 	.byte	0x04, 0x0a
        /*0342*/ 	.short	(.L_43 - .L_42)
	.align		4
.L_42:
        /*0344*/ 	.word	index@(.nv.constant0._ZN7cutlass13device_kernelINS_4gemm6kernel13GemmUniversalIN4cute5tupleIJiiiiEEENS1_10collective13CollectiveMmaINS1_34MainloopSm90TmaGmmaWarpSpecializedILi7ENS5_IJNS4_1CILi8EEENSA_ILi1EEESC_EEENS1_35KernelTmaWarpSpecializedCooperativeEEENS5_IJNSA_ILi128EEESG_NSA_ILi32EEEEEEfNS5_IJlSC_lEEEfSJ_NS4_8TiledMMAINS4_8MMA_AtomIJNS4_4SM904GMMA30MMA_64x128x8_F32TF32TF32_SS_TNILNSN_7ScaleInE1ELSP_1EEEEEENS4_6LayoutINS5_IJNSA_ILi2EEESC_SC_EEENS5_IJSC_NSA_ILi0EEESV_EEEEENS5_IJNS4_10UnderscoreESY_SY_EEEEENS4_13SM90_TMA_LOADENS4_14ComposedLayoutINS4_7SwizzleILi3ELi4ELi3EEENS4_18smem_ptr_flag_bitsILi32EEENSS_INS5_IJSB_SH_EEENS5_IJSH_SC_EEEEEEEvNS4_8identityENS4_23SM90_TMA_LOAD_MULTICASTES1A_vS1B_EENS_8epilogue10collective6detail29Sm90TmaWarpSpecializedAdapterINS1F_15DefaultEpilogueIfSJ_SJ_NS1E_6thread17LinearCombinationIfLi1EffLNS1J_9ScaleType4KindE0ELNS_15FloatRoundStyleE2EfEENS1_15EpilogueDefaultEEEEEvvEEEEvNT_6ParamsE)
        /*0348*/ 	.short	0x0210
        /*034a*/ 	.short	0x0470


	//----- nvinfo : EIATTR_SW_WAR
	.align		4
.L_43:
        /*034c*/ 	.byte	0x04, 0x36
        /*034e*/ 	.short	(.L_45 - .L_44)
.L_44:
        /*0350*/ 	.word	0x00000008
.L_45:


//--------------------- .nv.callgraph             --------------------------
	.section	.nv.callgraph,"",@"SHT_CUDA_CALLGRAPH"
	.align	4
	.sectionentsize	8
	.align		4
        /*0000*/ 	.word	0x00000000
	.align		4
        /*0004*/ 	.word	0xffffffff
	.align		4
        /*0008*/ 	.word	index@(_ZN7cutlass13device_kernelINS_4gemm6kernel13GemmUniversalIN4cute5tupleIJiiiiEEENS1_10collective13CollectiveMmaINS1_34MainloopSm90TmaGmmaWarpSpecializedILi7ENS5_IJNS4_1CILi8EEENSA_ILi1EEESC_EEENS1_35KernelTmaWarpSpecializedCooperativeEEENS5_IJNSA_ILi128EEESG_NSA_ILi32EEEEEEfNS5_IJlSC_lEEEfSJ_NS4_8TiledMMAINS4_8MMA_AtomIJNS4_4SM904GMMA30MMA_64x128x8_F32TF32TF32_SS_TNILNSN_7ScaleInE1ELSP_1EEEEEENS4_6LayoutINS5_IJNSA_ILi2EEESC_SC_EEENS5_IJSC_NSA_ILi0EEESV_EEEEENS5_IJNS4_10UnderscoreESY_SY_EEEEENS4_13SM90_TMA_LOADENS4_14ComposedLayoutINS4_7SwizzleILi3ELi4ELi3EEENS4_18smem_ptr_flag_bitsILi32EEENSS_INS5_IJSB_SH_EEENS5_IJSH_SC_EEEEEEEvNS4_8identityENS4_23SM90_TMA_LOAD_MULTICASTES1A_vS1B_EENS_8epilogue10collective6detail29Sm90TmaWarpSpecializedAdapterINS1F_15DefaultEpilogueIfSJ_SJ_NS1E_6thread17LinearCombinationIfLi1EffLNS1J_9ScaleType4KindE0ELNS_15FloatRoundStyleE2EfEENS1_15EpilogueDefaultEEEEEvvEEEEvNT_6ParamsE)
	.align		4
        /*000c*/ 	.word	index@(__assertfail)
	.align		4
        /*0010*/ 	.word	0x00000000
	.align		4
        /*0014*/ 	.word	0xfffffffe
	.align		4
        /*0018*/ 	.word	0x00000000
	.align		4
        /*001c*/ 	.word	0xfffffffd
	.align		4
        /*0020*/ 	.word	0x00000000
	.align		4
        /*0024*/ 	.word	0xfffffffc


//--------------------- .nv.constant4             --------------------------
	.section	.nv.constant4,"a",@progbits
	.align	8
	.align		8
.nv.constant4:
        /*0000*/ 	.dword	__assertfail
	.align		8
        /*0008*/ 	.dword	__unnamed_1
	.align		8
        /*0010*/ 	.dword	_ZN40_INTERNAL_72d7f2dc_4_k_cu_d95e2a2e_216334cuda3std3__45__cpo5beginE
	.align		8
        /*0018*/ 	.dword	_ZN40_INTERNAL_72d7f2dc_4_k_cu_d95e2a2e_216334cuda3std3__45__cpo3endE
	.align		8
        /*0020*/ 	.dword	_ZN40_INTERNAL_72d7f2dc_4_k_cu_d95e2a2e_216334cuda3std3__45__cpo6cbeginE
	.align		8
        /*0028*/ 	.dword	_ZN40_INTERNAL_72d7f2dc_4_k_cu_d95e2a2e_216334cuda3std3__45__cpo4cendE
	.align		8
        /*0030*/ 	.dword	_ZN40_INTERNAL_72d7f2dc_4_k_cu_d95e2a2e_216334cuda3std3__442_GLOBAL__N__72d7f2dc_4_k_cu_d95e2a2e_216336ignoreE
	.align		8
        /*0038*/ 	.dword	_ZN40_INTERNAL_72d7f2dc_4_k_cu_d95e2a2e_216334cuda3std3__419piecewise_constructE
	.align		8
        /*0040*/ 	.dword	_ZN40_INTERNAL_72d7f2dc_4_k_cu_d95e2a2e_216334cuda3std3__48in_placeE
	.align		8
        /*0048*/ 	.dword	_ZN40_INTERNAL_72d7f2dc_4_k_cu_d95e2a2e_216334cuda3std6ranges3__45__cpo4swapE
	.align		8
        /*0050*/ 	.dword	_ZN40_INTERNAL_72d7f2dc_4_k_cu_d95e2a2e_216334cuda3std6ranges3__45__cpo9iter_moveE
	.align		8
        /*0058*/ 	.dword	_ZN40_INTERNAL_72d7f2dc_4_k_cu_d95e2a2e_216334cute7productE
	.align		8
        /*0060*/ 	.dword	_ZN40_INTERNAL_72d7f2dc_4_k_cu_d95e2a2e_216334cute1_E
	.align		8
        /*0068*/ 	.dword	$str$22
	.align		8
        /*0070*/ 	.dword	$str$23


//--------------------- .text._ZN7cutlass13device_kernelINS_4gemm6kernel13GemmUniversalIN4cute5tupleIJiiiiEEENS1_10collective13CollectiveMmaINS1_34MainloopSm90TmaGmmaWarpSpecializedILi7ENS5_IJNS4_1CILi8EEENSA_ILi1EEESC_EEENS1_35KernelTmaWarpSpecializedCooperativeEEENS5_IJNSA_ILi128EEESG_NSA_ILi32EEEEEEfNS5_IJlSC_lEEEfSJ_NS4_8TiledMMAINS4_8MMA_AtomIJNS4_4SM904GMMA30MMA_64x128x8_F32TF32TF32_SS_TNILNSN_7ScaleInE1ELSP_1EEEEEENS4_6LayoutINS5_IJNSA_ILi2EEESC_SC_EEENS5_IJSC_NSA_ILi0EEESV_EEEEENS5_IJNS4_10UnderscoreESY_SY_EEEEENS4_13SM90_TMA_LOADENS4_14ComposedLayoutINS4_7SwizzleILi3ELi4ELi3EEENS4_18smem_ptr_flag_bitsILi32EEENSS_INS5_IJSB_SH_EEENS5_IJSH_SC_EEEEEEEvNS4_8identityENS4_23SM90_TMA_LOAD_MULTICASTES1A_vS1B_EENS_8epilogue10collective6detail29Sm90TmaWarpSpecializedAdapterINS1F_15DefaultEpilogueIfSJ_SJ_NS1E_6thread17LinearCombinationIfLi1EffLNS1J_9ScaleType4KindE0ELNS_15FloatRoundStyleE2EfEENS1_15EpilogueDefaultEEEEEvvEEEEvNT_6ParamsE --------------------------
	.section	.text._ZN7cutlass13device_kernelINS_4gemm6kernel13GemmUniversalIN4cute5tupleIJiiiiEEENS1_10collective13CollectiveMmaINS1_34MainloopSm90TmaGmmaWarpSpecializedILi7ENS5_IJNS4_1CILi8EEENSA_ILi1EEESC_EEENS1_35KernelTmaWarpSpecializedCooperativeEEENS5_IJNSA_ILi128EEESG_NSA_ILi32EEEEEEfNS5_IJlSC_lEEEfSJ_NS4_8TiledMMAINS4_8MMA_AtomIJNS4_4SM904GMMA30MMA_64x128x8_F32TF32TF32_SS_TNILNSN_7ScaleInE1ELSP_1EEEEEENS4_6LayoutINS5_IJNSA_ILi2EEESC_SC_EEENS5_IJSC_NSA_ILi0EEESV_EEEEENS5_IJNS4_10UnderscoreESY_SY_EEEEENS4_13SM90_TMA_LOADENS4_14ComposedLayoutINS4_7SwizzleILi3ELi4ELi3EEENS4_18smem_ptr_flag_bitsILi32EEENSS_INS5_IJSB_SH_EEENS5_IJSH_SC_EEEEEEEvNS4_8identityENS4_23SM90_TMA_LOAD_MULTICASTES1A_vS1B_EENS_8epilogue10collective6detail29Sm90TmaWarpSpecializedAdapterINS1F_15DefaultEpilogueIfSJ_SJ_NS1E_6thread17LinearCombinationIfLi1EffLNS1J_9ScaleType4KindE0ELNS_15FloatRoundStyleE2EfEENS1_15EpilogueDefaultEEEEEvvEEEEvNT_6ParamsE,"ax",@progbits
	.align	128
.text._ZN7cutlass13device_kernelINS_4gemm6kernel13GemmUniversalIN4cute5tupleIJiiiiEEENS1_10collective13CollectiveMmaINS1_34MainloopSm90TmaGmmaWarpSpecializedILi7ENS5_IJNS4_1CILi8EEENSA_ILi1EEESC_EEENS1_35KernelTmaWarpSpecializedCooperativeEEENS5_IJNSA_ILi128EEESG_NSA_ILi32EEEEEEfNS5_IJlSC_lEEEfSJ_NS4_8TiledMMAINS4_8MMA_AtomIJNS4_4SM904GMMA30MMA_64x128x8_F32TF32TF32_SS_TNILNSN_7ScaleInE1ELSP_1EEEEEENS4_6LayoutINS5_IJNSA_ILi2EEESC_SC_EEENS5_IJSC_NSA_ILi0EEESV_EEEEENS5_IJNS4_10UnderscoreESY_SY_EEEEENS4_13SM90_TMA_LOADENS4_14ComposedLayoutINS4_7SwizzleILi3ELi4ELi3EEENS4_18smem_ptr_flag_bitsILi32EEENSS_INS5_IJSB_SH_EEENS5_IJSH_SC_EEEEEEEvNS4_8identityENS4_23SM90_TMA_LOAD_MULTICASTES1A_vS1B_EENS_8epilogue10collective6detail29Sm90TmaWarpSpecializedAdapterINS1F_15DefaultEpilogueIfSJ_SJ_NS1E_6thread17LinearCombinationIfLi1EffLNS1J_9ScaleType4KindE0ELNS_15FloatRoundStyleE2EfEENS1_15EpilogueDefaultEEEEEvvEEEEvNT_6ParamsE:
        .type           _ZN7cutlass13device_kernelINS_4gemm6kernel13GemmUniversalIN4cute5tupleIJiiiiEEENS1_10collective13CollectiveMmaINS1_34MainloopSm90TmaGmmaWarpSpecializedILi7ENS5_IJNS4_1CILi8EEENSA_ILi1EEESC_EEENS1_35KernelTmaWarpSpecializedCooperativeEEENS5_IJNSA_ILi128EEESG_NSA_ILi32EEEEEEfNS5_IJlSC_lEEEfSJ_NS4_8TiledMMAINS4_8MMA_AtomIJNS4_4SM904GMMA30MMA_64x128x8_F32TF32TF32_SS_TNILNSN_7ScaleInE1ELSP_1EEEEEENS4_6LayoutINS5_IJNSA_ILi2EEESC_SC_EEENS5_IJSC_NSA_ILi0EEESV_EEEEENS5_IJNS4_10UnderscoreESY_SY_EEEEENS4_13SM90_TMA_LOADENS4_14ComposedLayoutINS4_7SwizzleILi3ELi4ELi3EEENS4_18smem_ptr_flag_bitsILi32EEENSS_INS5_IJSB_SH_EEENS5_IJSH_SC_EEEEEEEvNS4_8identityENS4_23SM90_TMA_LOAD_MULTICASTES1A_vS1B_EENS_8epilogue10collective6detail29Sm90TmaWarpSpecializedAdapterINS1F_15DefaultEpilogueIfSJ_SJ_NS1E_6thread17LinearCombinationIfLi1EffLNS1J_9ScaleType4KindE0ELNS_15FloatRoundStyleE2EfEENS1_15EpilogueDefaultEEEEEvvEEEEvNT_6ParamsE,@function
        .size           _ZN7cutlass13device_kernelINS_4gemm6kernel13GemmUniversalIN4cute5tupleIJiiiiEEENS1_10collective13CollectiveMmaINS1_34MainloopSm90TmaGmmaWarpSpecializedILi7ENS5_IJNS4_1CILi8EEENSA_ILi1EEESC_EEENS1_35KernelTmaWarpSpecializedCooperativeEEENS5_IJNSA_ILi128EEESG_NSA_ILi32EEEEEEfNS5_IJlSC_lEEEfSJ_NS4_8TiledMMAINS4_8MMA_AtomIJNS4_4SM904GMMA30MMA_64x128x8_F32TF32TF32_SS_TNILNSN_7ScaleInE1ELSP_1EEEEEENS4_6LayoutINS5_IJNSA_ILi2EEESC_SC_EEENS5_IJSC_NSA_ILi0EEESV_EEEEENS5_IJNS4_10UnderscoreESY_SY_EEEEENS4_13SM90_TMA_LOADENS4_14ComposedLayoutINS4_7SwizzleILi3ELi4ELi3EEENS4_18smem_ptr_flag_bitsILi32EEENSS_INS5_IJSB_SH_EEENS5_IJSH_SC_EEEEEEEvNS4_8identityENS4_23SM90_TMA_LOAD_MULTICASTES1A_vS1B_EENS_8epilogue10collective6detail29Sm90TmaWarpSpecializedAdapterINS1F_15DefaultEpilogueIfSJ_SJ_NS1E_6thread17LinearCombinationIfLi1EffLNS1J_9ScaleType4KindE0ELNS_15FloatRoundStyleE2EfEENS1_15EpilogueDefaultEEEEEvvEEEEvNT_6ParamsE,(.L_x_205 - _ZN7cutlass13device_kernelINS_4gemm6kernel13GemmUniversalIN4cute5tupleIJiiiiEEENS1_10collective13CollectiveMmaINS1_34MainloopSm90TmaGmmaWarpSpecializedILi7ENS5_IJNS4_1CILi8EEENSA_ILi1EEESC_EEENS1_35KernelTmaWarpSpecializedCooperativeEEENS5_IJNSA_ILi128EEESG_NSA_ILi32EEEEEEfNS5_IJlSC_lEEEfSJ_NS4_8TiledMMAINS4_8MMA_AtomIJNS4_4SM904GMMA30MMA_64x128x8_F32TF32TF32_SS_TNILNSN_7ScaleInE1ELSP_1EEEEEENS4_6LayoutINS5_IJNSA_ILi2EEESC_SC_EEENS5_IJSC_NSA_ILi0EEESV_EEEEENS5_IJNS4_10UnderscoreESY_SY_EEEEENS4_13SM90_TMA_LOADENS4_14ComposedLayoutINS4_7SwizzleILi3ELi4ELi3EEENS4_18smem_ptr_flag_bitsILi32EEENSS_INS5_IJSB_SH_EEENS5_IJSH_SC_EEEEEEEvNS4_8identityENS4_23SM90_TMA_LOAD_MULTICASTES1A_vS1B_EENS_8epilogue10collective6detail29Sm90TmaWarpSpecializedAdapterINS1F_15DefaultEpilogueIfSJ_SJ_NS1E_6thread17LinearCombinationIfLi1EffLNS1J_9ScaleType4KindE0ELNS_15FloatRoundStyleE2EfEENS1_15EpilogueDefaultEEEEEvvEEEEvNT_6ParamsE)
        .other          _ZN7cutlass13device_kernelINS_4gemm6kernel13GemmUniversalIN4cute5tupleIJiiiiEEENS1_10collective13CollectiveMmaINS1_34MainloopSm90TmaGmmaWarpSpecializedILi7ENS5_IJNS4_1CILi8EEENSA_ILi1EEESC_EEENS1_35KernelTmaWarpSpecializedCooperativeEEENS5_IJNSA_ILi128EEESG_NSA_ILi32EEEEEEfNS5_IJlSC_lEEEfSJ_NS4_8TiledMMAINS4_8MMA_AtomIJNS4_4SM904GMMA30MMA_64x128x8_F32TF32TF32_SS_TNILNSN_7ScaleInE1ELSP_1EEEEEENS4_6LayoutINS5_IJNSA_ILi2EEESC_SC_EEENS5_IJSC_NSA_ILi0EEESV_EEEEENS5_IJNS4_10UnderscoreESY_SY_EEEEENS4_13SM90_TMA_LOADENS4_14ComposedLayoutINS4_7SwizzleILi3ELi4ELi3EEENS4_18smem_ptr_flag_bitsILi32EEENSS_INS5_IJSB_SH_EEENS5_IJSH_SC_EEEEEEEvNS4_8identityENS4_23SM90_TMA_LOAD_MULTICASTES1A_vS1B_EENS_8epilogue10collective6detail29Sm90TmaWarpSpecializedAdapterINS1F_15DefaultEpilogueIfSJ_SJ_NS1E_6thread17LinearCombinationIfLi1EffLNS1J_9ScaleType4KindE0ELNS_15FloatRoundStyleE2EfEENS1_15EpilogueDefaultEEEEEvvEEEEvNT_6ParamsE,@"STO_CUDA_ENTRY STV_DEFAULT"
_ZN7cutlass13device_kernelINS_4gemm6kernel13GemmUniversalIN4cute5tupleIJiiiiEEENS1_10collective13CollectiveMmaINS1_34MainloopSm90TmaGmmaWarpSpecializedILi7ENS5_IJNS4_1CILi8EEENSA_ILi1EEESC_EEENS1_35KernelTmaWarpSpecializedCooperativeEEENS5_IJNSA_ILi128EEESG_NSA_ILi32EEEEEEfNS5_IJlSC_lEEEfSJ_NS4_8TiledMMAINS4_8MMA_AtomIJNS4_4SM904GMMA30MMA_64x128x8_F32TF32TF32_SS_TNILNSN_7ScaleInE1ELSP_1EEEEEENS4_6LayoutINS5_IJNSA_ILi2EEESC_SC_EEENS5_IJSC_NSA_ILi0EEESV_EEEEENS5_IJNS4_10UnderscoreESY_SY_EEEEENS4_13SM90_TMA_LOADENS4_14ComposedLayoutINS4_7SwizzleILi3ELi4ELi3EEENS4_18smem_ptr_flag_bitsILi32EEENSS_INS5_IJSB_SH_EEENS5_IJSH_SC_EEEEEEEvNS4_8identityENS4_23SM90_TMA_LOAD_MULTICASTES1A_vS1B_EENS_8epilogue10collective6detail29Sm90TmaWarpSpecializedAdapterINS1F_15DefaultEpilogueIfSJ_SJ_NS1E_6thread17LinearCombinationIfLi1EffLNS1J_9ScaleType4KindE0ELNS_15FloatRoundStyleE2EfEENS1_15EpilogueDefaultEEEEEvvEEEEvNT_6ParamsE:
[----:B------:R-:W0:Y:S01]  /*0000*/  LDC R1, c[0x0][0x28] ;  /* 0x00000a00ff017b82 */ /* 0x000e220000000800 */
[----:B------:R-:W1:Y:S01]  /*0010*/  S2R R95, SR_TID.X ;  /* 0x00000000005f7919 */ /* 0x000e620000002100 */
[----:B------:R-:W-:Y:S01]  /*0020*/  ELECT P0, URZ, PT ;  /* 0x00000000003f782f */ /* 0x000fe20003800000 */
[----:B------:R-:W-:Y:S01]  /*0030*/  BSSY B0, `(.L_x_0) ;  /* 0x000000f000007945 */ /* 0x000fe20003800000 */
[--C-:B-1----:R-:W-:Y:S02]  /*0040*/  SHF.R.U32.HI R0, RZ, 0x5, R95.reuse ;  /* 0x00000005ff007819 */ /* 0x102fe4000001165f */
[----:B------:R-:W-:-:S03]  /*0050*/  SHF.R.U32.HI R7, RZ, 0x7, R95 ;  /* 0x00000007ff077819 */ /* 0x000fc6000001165f */
[----:B------:R-:W1:Y:S04]  /*0060*/  SHFL.IDX PT, R3, R0, RZ, 0x1f ;  /* 0x00001fff00037589 */ /* 0x000e6800000e0000 */
[----:B------:R2:W3:Y:S01]  /*0070*/  SHFL.IDX PT, R2, R7, RZ, 0x1f ;  /* 0x00001fff07027589 */ /* 0x0004e200000e0000 */
[----:B-1----:R-:W-:-:S13]  /*0080*/  ISETP.NE.OR P0, PT, R3, RZ, !P0 ;  /* 0x000000ff0300720c */ /* 0x002fda0004705670 */
[----:B0-23--:R-:W-:Y:S05]  /*0090*/  @P0 BRA `(.L_x_1) ;  /* 0x0000000000200947 */ /* 0x00dfea0003800000 */
[----:B------:R-:W-:Y:S02]  /*00a0*/  ULDC.64 UR4, c[0x0][0x198] ;  /* 0x0000660000047ab9 */ /* 0x000fe40000000a00 */
[----:B------:R-:W-:Y:S02]  /*00b0*/  UIADD3 UR6, UP0, UR4, 0xf0, URZ ;  /* 0x000000f004067890 */ /* 0x000fe4000ff1e03f */
[----:B------:R-:W-:Y:S02]  /*00c0*/  UIADD3 UR4, UP1, UR4, 0x1f0, URZ ;  /* 0x000001f004047890 */ /* 0x000fe4000ff3e03f */
[----:B------:R-:W-:Y:S02]  /*00d0*/  UIADD3.X UR7, URZ, UR5, URZ, UP0, !UPT ;  /* 0x000000053f077290 */ /* 0x000fe400087fe43f */
[----:B------:R-:W-:-:S07]  /*00e0*/  UIADD3.X UR5, URZ, UR5, URZ, UP1, !UPT ;  /* 0x000000053f057290 */ /* 0x000fce0008ffe43f */
[----:B------:R0:W-:Y:S02]  /*00f0*/  UTMACCTL.PF [UR6] ;  /* 0x00000000060079b9 */ /* 0x0001e40008040000 */
[----:B------:R0:W-:Y:S02]  /*0100*/  UTMACCTL.PF [UR4] ;  /* 0x00000000040079b9 */ /* 0x0001e40008040000 */
[----:B0-----:R-:W-:Y:S01]  /*0110*/  NOP ;  /* 0x0000000000007918 */ /* 0x001fe20000000000 */
.L_x_1:
[----:B------:R-:W-:Y:S05]  /*0120*/  BSYNC B0 ;  /* 0x0000000000007941 */ /* 0x000fea0003800000 */
.L_x_0:
[----:B------:R-:W0:Y:S01]  /*0130*/  SHFL.IDX PT, R5, R0, RZ, 0x1f ;  /* 0x00001fff00057589 */ /* 0x000e2200000e0000 */
[----:B------:R-:W-:-:S04]  /*0140*/  SHF.R.S32.HI R4, RZ, 0x1f, R95 ;  /* 0x0000001fff047819 */ /* 0x000fc8000001145f */
[----:B------:R-:W-:-:S04]  /*0150*/  LEA.HI R4, R4, R95, RZ, 0x7 ;  /* 0x0000005f04047211 */ /* 0x000fc800078f38ff */
[----:B------:R-:W-:Y:S02]  /*0160*/  LOP3.LUT R4, R4, 0xffffff80, RZ, 0xc0, !PT ;  /* 0xffffff8004047812 */ /* 0x000fe400078ec0ff */
[----:B0-----:R-:W-:-:S13]  /*0170*/  ISETP.NE.AND P0, PT, R5, RZ, PT ;  /* 0x000000ff0500720c */ /* 0x001fda0003f05270 */
[----:B------:R-:W-:Y:S05]  /*0180*/  @P0 BRA `(.L_x_2) ;  /* 0x0000000000700947 */ /* 0x000fea0003800000 */
[----:B------:R-:W0:Y:S01]  /*0190*/  S2UR UR8, SR_CgaCtaId ;  /* 0x00000000000879c3 */ /* 0x000e220000008800 */
[----:B------:R-:W-:Y:S01]  /*01a0*/  UMOV UR4, 0x400 ;  /* 0x0000040000047882 */ /* 0x000fe20000000000 */
[----:B------:R-:W-:Y:S01]  /*01b0*/  UMOV UR5, 0x1 ;  /* 0x0000000100057882 */ /* 0x000fe20000000000 */
[----:B------:R-:W-:Y:S01]  /*01c0*/  UMOV UR6, 0x10 ;  /* 0x0000001000067882 */ /* 0x000fe20000000000 */
[----:B------:R-:W-:Y:S01]  /*01d0*/  ELECT P0, URZ, PT ;  /* 0x00000000003f782f */ /* 0x000fe20003800000 */
[----:B------:R-:W-:-:S04]  /*01e0*/  UIADD3 UR6, -UR6, 0x100000, URZ ;  /* 0x0010000006067890 */ /* 0x000fc8000fffe13f */
[----:B------:R-:W-:Y:S02]  /*01f0*/  USHF.L.U32 UR7, UR6, 0xb, URZ ;  /* 0x0000000b06077899 */ /* 0x000fe4000800063f */
[----:B------:R-:W-:Y:S02]  /*0200*/  USHF.L.U32 UR6, UR6, 0x1, URZ ;  /* 0x0000000106067899 */ /* 0x000fe4000800063f */
[----:B0-----:R-:W-:Y:S02]  /*0210*/  ULEA UR8, UR8, UR4, 0x18 ;  /* 0x0000000408087291 */ /* 0x001fe4000f8ec03f */
[----:B------:R-:W-:-:S04]  /*0220*/  UIADD3 UR4, -UR5, 0x100000, URZ ;  /* 0x0010000005047890 */ /* 0x000fc8000fffe13f */
[----:B------:R-:W-:Y:S02]  /*0230*/  USHF.L.U32 UR5, UR4, 0xb, URZ ;  /* 0x0000000b04057899 */ /* 0x000fe4000800063f */
[----:B------:R-:W-:Y:S01]  /*0240*/  USHF.L.U32 UR4, UR4, 0x1, URZ ;  /* 0x0000000104047899 */ /* 0x000fe2000800063f */
[----:B------:R-:W0:Y:S11]  /*0250*/  FENCE.VIEW.ASYNC.S ;  /* 0x00000000000073c6 */ /* 0x000e360000000000 */
[----:B0-----:R0:W1:Y:S01]  /*0260*/  SYNCS.EXCH.64 URZ, [UR8], UR4 ;  /* 0x00000004083f75b2 */ /* 0x0010620008000100 */
[----:B------:R0:W2:Y:S01]  /*0270*/  SYNCS.EXCH.64 URZ, [UR8+0x38], UR6 ;  /* 0x00003806083f75b2 */ /* 0x0000a20008000100 */
[----:B------:R0:W3:Y:S01]  /*0280*/  SYNCS.EXCH.64 URZ, [UR8+0x8], UR4 ;  /* 0x00000804083f75b2 */ /* 0x0000e20008000100 */
[----:B------:R0:W4:Y:S01]  /*0290*/  SYNCS.EXCH.64 URZ, [UR8+0x40], UR6 ;  /* 0x00004006083f75b2 */ /* 0x0001220008000100 */
[----:B------:R0:W0:Y:S01]  /*02a0*/  SYNCS.EXCH.64 URZ, [UR8+0x10], UR4 ;  /* 0x00001004083f75b2 */ /* 0x0000220008000100 */
        /* <DEDUP_REMOVED lines=9> */
[----:B------:R-:W-:Y:S01]  /*0340*/  NOP ;  /* 0x0000000000007918 */ /* 0x000fe20000000000 */
.L_x_2:
[----:B------:R-:W-:Y:S01]  /*0350*/  IMAD.IADD R8, R95, 0x1, -R4 ;  /* 0x000000015f087824 */ /* 0x000fe200078e0a04 */
[----:B------:R-:W5:Y:S01]  /*0360*/  SHFL.IDX PT, R0, R0, RZ, 0x1f ;  /* 0x00001fff00007589 */ /* 0x000f6200000e0000 */
[----:B0-----:R-:W0:Y:S01]  /*0370*/  S2UR UR8, SR_CTAID.X ;  /* 0x00000000000879c3 */ /* 0x001e220000002500 */
[----:B------:R-:W-:Y:S02]  /*0380*/  SHF.R.S32.HI R10, RZ, 0x1f, R5 ;  /* 0x0000001fff0a7819 */ /* 0x000fe40000011405 */
[----:B------:R-:W-:Y:S02]  /*0390*/  ELECT P0, URZ, PT ;  /* 0x00000000003f782f */ /* 0x000fe40003800000 */
[----:B------:R-:W-:Y:S01]  /*03a0*/  SHF.R.S32.HI R9, RZ, 0x1f, R8 ;  /* 0x0000001fff097819 */ /* 0x000fe20000011408 */
[----:B------:R-:W1:Y:S01]  /*03b0*/  S2R R4, SR_CTAID.Y ;  /* 0x0000000000047919 */ /* 0x000e620000002600 */
[----:B------:R-:W-:Y:S01]  /*03c0*/  LEA.HI R10, R10, R5, RZ, 0x2 ;  /* 0x000000050a0a7211 */ /* 0x000fe200078f10ff */
[----:B------:R-:W-:Y:S01]  /*03d0*/  ULDC UR4, c[0x0][0x150] ;  /* 0x0000540000047ab9 */ /* 0x000fe20000000800 */
[----:B------:R-:W-:Y:S01]  /*03e0*/  LEA.HI R9, R9, R8, RZ, 0x3 ;  /* 0x0000000809097211 */ /* 0x000fe200078f18ff */
[----:B------:R-:W2:Y:S01]  /*03f0*/  LDC R13, c[0x0][0x144] ;  /* 0x00005100ff0d7b82 */ /* 0x000ea20000000800 */
[----:B------:R-:W-:Y:S01]  /*0400*/  LOP3.LUT R10, R10, 0x3ffffffc, RZ, 0xc0, !PT ;  /* 0x3ffffffc0a0a7812 */ /* 0x000fe200078ec0ff */
[----:B------:R-:W-:Y:S01]  /*0410*/  NOP ;  /* 0x0000000000007918 */ /* 0x000fe20000000000 */
[--C-:B------:R-:W-:Y:S01]  /*0420*/  SHF.R.S32.HI R6, RZ, 0x3, R9.reuse ;  /* 0x00000003ff067819 */ /* 0x100fe20000011409 */
[----:B------:R-:W-:Y:S01]  /*0430*/  NOP ;  /* 0x0000000000007918 */ /* 0x000fe20000000000 */
[----:B------:R-:W-:Y:S01]  /*0440*/  SHF.R.S32.HI R9, RZ, 0x1f, R9 ;  /* 0x0000001fff097819 */ /* 0x000fe20000011409 */
[----:B------:R-:W-:Y:S01]  /*0450*/  IMAD.IADD R10, R5, 0x1, -R10 ;  /* 0x00000001050a7824 */ /* 0x000fe200078e0a0a */
[----:B------:R-:W-:Y:S01]  /*0460*/  ISETP.NE.AND P3, PT, R2, RZ, PT ;  /* 0x000000ff0200720c */ /* 0x000fe20003f65270 */
[----:B------:R-:W3:Y:S01]  /*0470*/  LDC R15, c[0x0][0x140] ;  /* 0x00005000ff0f7b82 */ /* 0x000ee20000000800 */
[----:B------:R-:W-:Y:S01]  /*0480*/  LEA.HI R9, R9, R6, RZ, 0x2 ;  /* 0x0000000609097211 */ /* 0x000fe200078f10ff */
[----:B------:R-:W-:-:S03]  /*0490*/  IMAD.MOV.U32 R22, RZ, RZ, 0x1 ;  /* 0x00000001ff167424 */ /* 0x000fc600078e00ff */
[----:B------:R-:W-:Y:S02]  /*04a0*/  LOP3.LUT R9, R9, 0xfffffffc, RZ, 0xc0, !PT ;  /* 0xfffffffc09097812 */ /* 0x000fe400078ec0ff */
[----:B-----5:R-:W-:Y:S02]  /*04b0*/  ISETP.NE.OR P0, PT, R0, RZ, !P0 ;  /* 0x000000ff0000720c */ /* 0x020fe40004705670 */
[----:B0-----:R-:W-:Y:S01]  /*04c0*/  I2FP.F32.U32 R0, UR8 ;  /* 0x0000000800007c45 */ /* 0x001fe20008201000 */
[----:B------:R-:W-:-:S04]  /*04d0*/  IMAD.IADD R9, R6, 0x1, -R9 ;  /* 0x0000000106097824 */ /* 0x000fc800078e0a09 */
[----:B------:R-:W-:Y:S02]  /*04e0*/  IMAD R9, R10, 0x4, R9 ;  /* 0x000000040a097824 */ /* 0x000fe400078e0209 */
[----:B------:R-:W-:Y:S01]  /*04f0*/  FMUL R11, R0, UR4 ;  /* 0x00000004000b7c20 */ /* 0x000fe20008400000 */
[----:B------:R-:W-:Y:S01]  /*0500*/  ULDC UR4, c[0x0][0x154] ;  /* 0x0000550000047ab9 */ /* 0x000fe20000000800 */
[C---:B------:R-:W-:Y:S02]  /*0510*/  IMAD.SHL.U32 R0, R9.reuse, 0x4, RZ ;  /* 0x0000000409007824 */ /* 0x040fe400078e00ff */
[----:B------:R-:W-:Y:S02]  /*0520*/  VOTEU.ALL UP0, P0 ;  /* 0x00000000003f7886 */ /* 0x000fe40000000000 */
[----:B------:R-:W0:Y:S01]  /*0530*/  F2I.U32.TRUNC.NTZ R11, R11 ;  /* 0x0000000b000b7305 */ /* 0x000e22000020f000 */
[----:B-1----:R-:W-:Y:S01]  /*0540*/  I2FP.F32.U32 R12, R4 ;  /* 0x00000004000c7245 */ /* 0x002fe20000201000 */
[----:B------:R-:W-:Y:S01]  /*0550*/  VOTEU.ALL UP1, P0 ;  /* 0x00000000003f7886 */ /* 0x000fe20000020000 */
[----:B------:R-:W-:Y:S01]  /*0560*/  LOP3.LUT R19, R9, 0xc, R0, 0x78, !PT ;  /* 0x0000000c09137812 */ /* 0x000fe200078e7800 */
[----:B------:R-:W1:Y:S01]  /*0570*/  @!UP0 S2UR UR7, SR_CgaCtaId ;  /* 0x00000000000789c3 */ /* 0x000e620000008800 */
[----:B------:R-:W-:Y:S01]  /*0580*/  SHF.R.S32.HI R0, RZ, 0x1f, R3 ;  /* 0x0000001fff007819 */ /* 0x000fe20000011403 */
[----:B------:R-:W-:Y:S01]  /*0590*/  FMUL R14, R12, UR4 ;  /* 0x000000040c0e7c20 */ /* 0x000fe20008400000 */
[----:B------:R-:W-:Y:S01]  /*05a0*/  SHF.R.S32.HI R6, RZ, 0x1f, R19 ;  /* 0x0000001fff067819 */ /* 0x000fe20000011413 */
[----:B------:R-:W-:Y:S01]  /*05b0*/  UMOV UR4, 0x20 ;  /* 0x0000002000047882 */ /* 0x000fe20000000000 */
[----:B------:R-:W-:Y:S01]  /*05c0*/  LEA.HI R0, R0, R3, RZ, 0x2 ;  /* 0x0000000300007211 */ /* 0x000fe200078f10ff */
[----:B------:R-:W-:Y:S01]  /*05d0*/  @!UP0 UMOV UR6, 0x400 ;  /* 0x0000040000068882 */ /* 0x000fe20000000000 */
[----:B------:R-:W-:Y:S01]  /*05e0*/  LEA.HI R10, R6, R19, RZ, 0x3 ;  /* 0x00000013060a7211 */ /* 0x000fe200078f18ff */
[----:B------:R-:W5:Y:S01]  /*05f0*/  LDC R9, c[0x0][0x148] ;  /* 0x00005200ff097b82 */ /* 0x000f620000000800 */
[----:B------:R-:W4:Y:S01]  /*0600*/  F2I.U32.TRUNC.NTZ R14, R14 ;  /* 0x0000000e000e7305 */ /* 0x000f22000020f000 */
[----:B------:R-:W-:Y:S01]  /*0610*/  LOP3.LUT R0, R0, 0xfffffffc, RZ, 0xc0, !PT ;  /* 0xfffffffc00007812 */ /* 0x000fe200078ec0ff */
[----:B0-----:R-:W-:Y:S01]  /*0620*/  IMAD.MOV R6, RZ, RZ, -R11 ;  /* 0x000000ffff067224 */ /* 0x001fe200078e0a0b */
[----:B------:R-:W-:Y:S01]  /*0630*/  LOP3.LUT R12, R10, 0xfffffff8, RZ, 0xc0, !PT ;  /* 0xfffffff80a0c7812 */ /* 0x000fe200078ec0ff */
[----:B------:R-:W-:-:S04]  /*0640*/  @!UP0 UIADD3 UR4, -UR4, 0x100000, URZ ;  /* 0x0010000004048890 */ /* 0x000fc8000fffe13f */
[----:B------:R-:W-:Y:S02]  /*0650*/  @!UP0 USHF.L.U32 UR5, UR4, 0xb, URZ ;  /* 0x0000000b04058899 */ /* 0x000fe4000800063f */
[----:B------:R-:W-:Y:S01]  /*0660*/  @!UP0 USHF.L.U32 UR4, UR4, 0x1, URZ ;  /* 0x0000000104048899 */ /* 0x000fe2000800063f */
[----:B---3--:R-:W-:Y:S01]  /*0670*/  ISETP.EQ.U32.AND P2, PT, R15, 0x1, PT ;  /* 0x000000010f00780c */ /* 0x008fe20003f42070 */
[----:B--2---:R-:W-:Y:S02]  /*0680*/  IMAD R6, R13, R6, UR8 ;  /* 0x000000080d067e24 */ /* 0x004fe4000f8e0206 */
[----:B------:R-:W-:Y:S02]  /*0690*/  IMAD.IADD R11, R19, 0x1, -R12 ;  /* 0x00000001130b7824 */ /* 0x000fe400078e0a0c */
[----:B------:R-:W-:Y:S01]  /*06a0*/  IMAD.IADD R3, R3, 0x1, -R0 ;  /* 0x0000000103037824 */ /* 0x000fe200078e0a00 */
[----:B------:R-:W-:Y:S02]  /*06b0*/  LOP3.LUT R0, R95, 0x7f, RZ, 0xc0, !PT ;  /* 0x0000007f5f007812 */ /* 0x000fe400078ec0ff */
[----:B------:R-:W-:Y:S01]  /*06c0*/  ISETP.NE.AND P4, PT, R11, R6, PT ;  /* 0x000000060b00720c */ /* 0x000fe20003f85270 */
[----:B----4-:R-:W-:Y:S01]  /*06d0*/  IMAD.MOV R23, RZ, RZ, -R14 ;  /* 0x000000ffff177224 */ /* 0x010fe200078e0a0e */
[----:B-1----:R-:W-:Y:S01]  /*06e0*/  @!UP0 ULEA UR6, UR7, UR6, 0x18 ;  /* 0x0000000607068291 */ /* 0x002fe2000f8ec03f */
[C---:B------:R-:W-:Y:S01]  /*06f0*/  ISETP.NE.AND P1, PT, R3.reuse, 0x3, PT ;  /* 0x000000030300780c */ /* 0x040fe20003f25270 */
[----:B------:R-:W-:Y:S01]  /*0700*/  VOTEU.ALL UP0, P0 ;  /* 0x00000000003f7886 */ /* 0x000fe20000000000 */
[----:B------:R-:W-:Y:S01]  /*0710*/  LOP3.LUT P0, RZ, R8, 0x7, RZ, 0xc0, !PT ;  /* 0x0000000708ff7812 */ /* 0x000fe2000780c0ff */
[----:B------:R-:W-:Y:S01]  /*0720*/  VIADD R8, R2, 0xffffffff ;  /* 0xffffffff02087836 */ /* 0x000fe20000000000 */
[----:B------:R-:W-:Y:S01]  /*0730*/  ISETP.EQ.OR P1, PT, R3, RZ, !P1 ;  /* 0x000000ff0300720c */ /* 0x000fe20004f22670 */
[----:B-----5:R-:W-:Y:S01]  /*0740*/  IMAD R11, R9, R23, R4 ;  /* 0x00000017090b7224 */ /* 0x020fe200078e0204 */
[----:B------:R-:W-:-:S04]  /*0750*/  ISETP.LT.U32.AND P0, PT, R19, 0x8, !P0 ;  /* 0x000000081300780c */ /* 0x000fc80004701070 */
[----:B------:R-:W-:Y:S02]  /*0760*/  @P4 SHF.R.S32.HI R10, RZ, 0x3, R10 ;  /* 0x00000003ff0a4819 */ /* 0x000fe4000001140a */
[----:B------:R-:W-:Y:S01]  /*0770*/  ISETP.EQ.AND P1, PT, R2, RZ, P1 ;  /* 0x000000ff0200720c */ /* 0x000fe20000f22270 */
[----:B------:R-:W0:Y:S02]  /*0780*/  FENCE.VIEW.ASYNC.S ;  /* 0x00000000000073c6 */ /* 0x000e240000000000 */
[----:B0-----:R0:W1:Y:S01]  /*0790*/  @!UP0 SYNCS.EXCH.64 URZ, [UR6+0x80], UR4 ;  /* 0x00008004063f85b2 */ /* 0x0010620008000100 */
[----:B------:R-:W-:Y:S02]  /*07a0*/  @P4 ISETP.NE.AND P5, PT, R10, R11, PT ;  /* 0x0000000b0a00420c */ /* 0x000fe40003fa5270 */
[----:B------:R-:W-:Y:S02]  /*07b0*/  ISETP.GE.U32.AND P6, PT, R8, 0x2, PT ;  /* 0x000000020800780c */ /* 0x000fe40003fc6070 */
[----:B------:R-:W-:-:S02]  /*07c0*/  SEL R11, RZ, 0x1, !P0 ;  /* 0x00000001ff0b7807 */ /* 0x000fc40004000000 */
[----:B------:R-:W-:Y:S02]  /*07d0*/  @P4 SEL R22, RZ, 0x1, P5 ;  /* 0x00000001ff164807 */ /* 0x000fe40002800000 */
[----:B------:R-:W-:Y:S02]  /*07e0*/  SEL R18, RZ, 0x1, !P1 ;  /* 0x00000001ff127807 */ /* 0x000fe40004800000 */
[----:B------:R-:W-:Y:S02]  /*07f0*/  LOP3.LUT R22, R22, R11, RZ, 0xc0, !PT ;  /* 0x0000000b16167212 */ /* 0x000fe400078ec0ff */
[----:B------:R-:W-:Y:S01]  /*0800*/  SEL R18, R18, 0x2, P6 ;  /* 0x0000000212127807 */ /* 0x000fe20003000000 */
[----:B------:R0:W2:Y:S01]  /*0810*/  @!UP1 SYNCS.EXCH.64 URZ, [UR6+0x88], UR4 ;  /* 0x00008804063f95b2 */ /* 0x0000a20008000100 */
[----:B------:R-:W-:Y:S01]  /*0820*/  NOP ;  /* 0x0000000000007918 */ /* 0x000fe20000000000 */
[----:B------:R-:W-:Y:S05]  /*0830*/  @!P2 BRA `(.L_x_3) ;  /* 0x000000000008a947 */ /* 0x000fea0003800000 */
[----:B-12---:R-:W-:Y:S01]  /*0840*/  UCGABAR_ARV ;  /* 0x00000000000079c7 */ /* 0x006fe20008000000 */
[----:B------:R-:W-:Y:S05]  /*0850*/  BRA `(.L_x_4) ;  /* 0x0000000000047947 */ /* 0x000fea0003800000 */
.L_x_3:
[----:B-12---:R-:W-:Y:S01]  /*0860*/  NOP ;  /* 0x0000000000007918 */ /* 0x006fe20000000000 */
.L_x_4:
[----:B------:R-:W1:Y:S01]  /*0870*/  LDC R2, c[0x0][0x65c] ;  /* 0x00019700ff027b82 */ /* 0x000e620000000800 */
[----:B------:R-:W-:Y:S02]  /*0880*/  IMAD.U32 R10, RZ, RZ, UR8 ;  /* 0x00000008ff0a7e24 */ /* 0x000fe4000f8e00ff */
[----:B------:R-:W-:Y:S01]  /*0890*/  IMAD.MOV.U32 R11, RZ, RZ, RZ ;  /* 0x000000ffff0b7224 */ /* 0x000fe200078e00ff */
[----:B-1----:R-:W-:-:S04]  /*08a0*/  ISETP.NE.AND P1, PT, R2, 0x1, PT ;  /* 0x000000010200780c */ /* 0x002fc80003f25270 */
[----:B------:R-:W-:-:S09]  /*08b0*/  P2R R5, PR, RZ, 0x2 ;  /* 0x00000002ff057803 */ /* 0x000fd20000000000 */
[----:B------:R-:W1:Y:S01]  /*08c0*/  @P1 LDC R17, c[0x0][0x10] ;  /* 0x00000400ff111b82 */ /* 0x000e620000000800 */
[----:B------:R-:W-:Y:S02]  /*08d0*/  @P1 IMAD.MOV.U32 R5, RZ, RZ, RZ ;  /* 0x000000ffff051224 */ /* 0x000fe400078e00ff */
[----:B------:R-:W-:-:S05]  /*08e0*/  @P1 IMAD.MOV.U32 R15, RZ, RZ, RZ ;  /* 0x000000ffff0f1224 */ /* 0x000fca00078e00ff */
[----:B------:R-:W2:Y:S01]  /*08f0*/  @!P1 LDC R13, c[0x0][0xc] ;  /* 0x00000300ff0d9b82 */ /* 0x000ea20000000800 */
[----:B0-----:R-:W-:Y:S01]  /*0900*/  ULDC UR4, c[0x0][0xc] ;  /* 0x0000030000047ab9 */ /* 0x001fe20000000800 */
[----:B------:R-:W-:Y:S01]  /*0910*/  ULDC UR5, c[0x0][0x10] ;  /* 0x0000040000057ab9 */ /* 0x000fe20000000800 */
[----:B------:R-:W-:Y:S01]  /*0920*/  ULDC UR6, c[0x0][0x14] ;  /* 0x0000050000067ab9 */ /* 0x000fe20000000800 */
[----:B------:R-:W-:-:S04]  /*0930*/  UIMAD.WIDE.U32 UR4, UR4, UR5, URZ ;  /* 0x00000005040472a5 */ /* 0x000fc8000f8e003f */
[----:B------:R-:W-:Y:S02]  /*0940*/  UIMAD.WIDE.U32 UR36, UR4, UR6, URZ ;  /* 0x00000006042472a5 */ /* 0x000fe4000f8e003f */
[----:B------:R-:W-:-:S04]  /*0950*/  UIMAD UR42, UR5, UR6, URZ ;  /* 0x00000006052a72a4 */ /* 0x000fc8000f8e023f */
[----:B------:R-:W-:Y:S01]  /*0960*/  UIADD3 UR42, UR37, UR42, URZ ;  /* 0x0000002a252a7290 */ /* 0x000fe2000fffe03f */
[----:B-1----:R-:W-:-:S04]  /*0970*/  @P1 IMAD.WIDE.U32 R16, R17, UR8, R4 ;  /* 0x0000000811101c25 */ /* 0x002fc8000f8e0004 */
[----:B------:R-:W-:Y:S02]  /*0980*/  @P1 IMAD.IADD R17, R17, 0x1, R15 ;  /* 0x0000000111111824 */ /* 0x000fe400078e020f */
[----:B--2---:R-:W-:-:S04]  /*0990*/  @!P1 IMAD.WIDE.U32 R10, R4, R13, R10 ;  /* 0x0000000d040a9225 */ /* 0x004fc800078e000a */
[----:B------:R-:W-:Y:S02]  /*09a0*/  @!P1 IMAD.MOV.U32 R16, RZ, RZ, R10 ;  /* 0x000000ffff109224 */ /* 0x000fe400078e000a */
[----:B------:R-:W-:Y:S01]  /*09b0*/  @!P1 IMAD.MOV.U32 R17, RZ, RZ, R11 ;  /* 0x000000ffff119224 */ /* 0x000fe200078e000b */
[----:B------:R-:W-:Y:S06]  /*09c0*/  @!P2 BRA `(.L_x_5) ;  /* 0x00000000000ca947 */ /* 0x000fec0003800000 */
[----:B------:R-:W-:Y:S01]  /*09d0*/  UCGABAR_WAIT ;  /* 0x0000000000007dc7 */ /* 0x000fe20008000000 */
[----:B------:R-:W-:Y:S01]  /*09e0*/  CCTL.IVALL ;  /* 0x00000000ff00798f */ /* 0x000fe20002000000 */
[----:B------:R-:W-:Y:S05]  /*09f0*/  BRA `(.L_x_6) ;  /* 0x0000000000047947 */ /* 0x000fea0003800000 */
.L_x_5:
[----:B------:R-:W-:Y:S06]  /*0a00*/  BAR.SYNC.DEFER_BLOCKING 0x0 ;  /* 0x0000000000007b1d */ /* 0x000fec0000010000 */
.L_x_6:
[----:B------:R-:W-:Y:S05]  /*0a10*/  @!P3 BRA `(.L_x_7) ;  /* 0x0000005000acb947 */ /* 0x000fea0003800000 */
[----:B------:R-:W-:-:S13]  /*0a20*/  ISETP.GT.U32.AND P0, PT, R8, 0x1, PT ;  /* 0x000000010800780c */ /* 0x000fda0003f04070 */
[----:B------:R-:W-:Y:S05]  /*0a30*/  @P0 EXIT ;  /* 0x000000000000094d */ /* 0x000fea0003800000 */
[----:B------:R-:W-:Y:S01]  /*0a40*/  ULDC.64 UR4, c[0x0][0x650] ;  /* 0x0001940000047ab9 */ /* 0x000fe20000000a00 */
[----:B------:R-:W-:Y:S01]  /*0a50*/  PRMT R3, RZ, 0x7610, R3 ;  /* 0x00007610ff037816 */ /* 0x000fe20000000003 */
[----:B------:R-:W-:Y:S01]  /*0a60*/  IMAD.MOV.U32 R103, RZ, RZ, -0x1 ;  /* 0xffffffffff677424 */ /* 0x000fe200078e00ff */
[----:B------:R-:W-:Y:S01]  /*0a70*/  ISETP.GE.U32.AND P0, PT, R16, UR4, PT ;  /* 0x0000000410007c0c */ /* 0x000fe2000bf06070 */
[----:B------:R-:W-:Y:S02]  /*0a80*/  IMAD.MOV.U32 R100, RZ, RZ, -0x1 ;  /* 0xffffffffff647424 */ /* 0x000fe400078e00ff */
[----:B------:R-:W-:Y:S01]  /*0a90*/  IMAD.MOV.U32 R101, RZ, RZ, -0x1 ;  /* 0xffffffffff657424 */ /* 0x000fe200078e00ff */
[----:B------:R-:W-:-:S13]  /*0aa0*/  ISETP.GE.U32.AND.EX P0, PT, R17, UR5, PT, P0 ;  /* 0x0000000511007c0c */ /* 0x000fda000bf06100 */
[----:B------:R-:W-:Y:S05]  /*0ab0*/  @P0 BRA `(.L_x_8) ;  /* 0x0000000400280947 */ /* 0x000fea0003800000 */
[----:B------:R-:W0:Y:S01]  /*0ac0*/  LDC.64 R24, c[0x0][0x628] ;  /* 0x00018a00ff187b82 */ /* 0x000e220000000a00 */
[----:B------:R-:W-:Y:S02]  /*0ad0*/  IMAD.MOV.U32 R10, RZ, RZ, R16 ;  /* 0x000000ffff0a7224 */ /* 0x000fe400078e0010 */
[----:B------:R-:W-:-:S05]  /*0ae0*/  IMAD.MOV.U32 R11, RZ, RZ, R17 ;  /* 0x000000ffff0b7224 */ /* 0x000fca00078e0011 */
[----:B------:R-:W1:Y:S08]  /*0af0*/  LDC R8, c[0x0][0x630] ;  /* 0x00018c00ff087b82 */ /* 0x000e700000000800 */
[----:B------:R-:W2:Y:S01]  /*0b00*/  LDC.64 R26, c[0x0][0x620] ;  /* 0x00018800ff1a7b82 */ /* 0x000ea20000000a00 */
[----:B0-----:R-:W-:-:S04]  /*0b10*/  ISETP.NE.U32.AND P0, PT, R24, RZ, PT ;  /* 0x000000ff1800720c */ /* 0x001fc80003f05070 */
[----:B------:R-:W-:-:S13]  /*0b20*/  ISETP.NE.AND.EX P0, PT, R25, RZ, PT, P0 ;  /* 0x000000ff1900720c */ /* 0x000fda0003f05300 */
[----:B-12---:R-:W-:Y:S05]  /*0b30*/  @!P0 BRA `(.L_x_9) ;  /* 0x0000000000288947 */ /* 0x006fea0003800000 */
[----:B------:R-:W0:Y:S02]  /*0b40*/  LDC R3, c[0x0][0x634] ;  /* 0x00018d00ff037b82 */ /* 0x000e240000000800 */
[----:B0-----:R-:W-:-:S05]  /*0b50*/  IADD3 R3, P0, R16, R3, RZ ;  /* 0x0000000310037210 */ /* 0x001fca0007f1e0ff */
[----:B------:R-:W-:-:S04]  /*0b60*/  IMAD.X R21, RZ, RZ, R17, P0 ;  /* 0x000000ffff157224 */ /* 0x000fc800000e0611 */
[----:B------:R-:W-:-:S04]  /*0b70*/  IMAD.WIDE.U32 R10, R21, R24, RZ ;  /* 0x00000018150a7225 */ /* 0x000fc800078e00ff */
[----:B------:R-:W-:-:S04]  /*0b80*/  IMAD.WIDE.U32 R12, P0, R3, R25, R10 ;  /* 0x00000019030c7225 */ /* 0x000fc8000780000a */
[----:B------:R-:W-:-:S04]  /*0b90*/  IMAD.WIDE.U32 R10, R3, R24, RZ ;  /* 0x00000018030a7225 */ /* 0x000fc800078e00ff */
[----:B------:R-:W-:Y:S01]  /*0ba0*/  IMAD.X R15, RZ, RZ, RZ, P0 ;  /* 0x000000ffff0f7224 */ /* 0x000fe200000e06ff */
[----:B------:R-:W-:Y:S01]  /*0bb0*/  IADD3 RZ, P0, R11, R12, RZ ;  /* 0x0000000c0bff7210 */ /* 0x000fe20007f1e0ff */
[----:B------:R-:W-:-:S04]  /*0bc0*/  IMAD.MOV.U32 R14, RZ, RZ, R13 ;  /* 0x000000ffff0e7224 */ /* 0x000fc800078e000d */
[----:B------:R-:W-:-:S08]  /*0bd0*/  IMAD.WIDE.U32.X R10, R21, R25, R14, P0 ;  /* 0x00000019150a7225 */ /* 0x000fd000000e040e */
.L_x_9:
[----:B------:R-:W0:Y:S01]  /*0be0*/  LDC.64 R30, c[0x0][0x640] ;  /* 0x00019000ff1e7b82 */ /* 0x000e220000000a00 */
[-CC-:B------:R-:W-:Y:S01]  /*0bf0*/  SHF.R.U64 R101, R10, R8.reuse, R11.reuse ;  /* 0x000000080a657219 */ /* 0x180fe2000000120b */
[----:B------:R-:W-:Y:S01]  /*0c00*/  IMAD R29, R9, R23, R4 ;  /* 0x00000017091d7224 */ /* 0x000fe200078e0204 */
[----:B------:R-:W-:Y:S01]  /*0c10*/  SHF.R.U32.HI R3, RZ, R8, R11 ;  /* 0x00000008ff037219 */ /* 0x000fe2000001160b */
[----:B------:R-:W-:Y:S01]  /*0c20*/  IMAD.MOV.U32 R23, RZ, RZ, 0x1 ;  /* 0x00000001ff177424 */ /* 0x000fe200078e00ff */
[----:B------:R-:W-:-:S03]  /*0c30*/  IADD3 R5, P0, RZ, -R101, RZ ;  /* 0x80000065ff057210 */ /* 0x000fc60007f1e0ff */
[----:B------:R-:W1:Y:S02]  /*0c40*/  LDC R12, c[0x0][0x618] ;  /* 0x00018600ff0c7b82 */ /* 0x000e640000000800 */
[----:B------:R-:W-:Y:S02]  /*0c50*/  IMAD.X R3, RZ, RZ, ~R3, P0 ;  /* 0x000000ffff037224 */ /* 0x000fe400000e0e03 */
[----:B------:R-:W-:-:S04]  /*0c60*/  IMAD.WIDE.U32 R10, R5, R26, R16 ;  /* 0x0000001a050a7225 */ /* 0x000fc800078e0010 */
[----:B------:R-:W2:Y:S01]  /*0c70*/  LDC R20, c[0x0][0x608] ;  /* 0x00018200ff147b82 */ /* 0x000ea20000000800 */
[----:B------:R-:W-:Y:S02]  /*0c80*/  IMAD R8, R3, R26, RZ ;  /* 0x0000001a03087224 */ /* 0x000fe400078e02ff */
[----:B------:R-:W-:Y:S02]  /*0c90*/  IMAD.MOV.U32 R3, RZ, RZ, -0x1 ;  /* 0xffffffffff037424 */ /* 0x000fe400078e00ff */
[----:B------:R-:W-:-:S03]  /*0ca0*/  IMAD R5, R5, R27, R8 ;  /* 0x0000001b05057224 */ /* 0x000fc600078e0208 */
[----:B------:R-:W3:Y:S01]  /*0cb0*/  LDC R28, c[0x0][0x658] ;  /* 0x00019600ff1c7b82 */ /* 0x000ee20000000800 */
[----:B------:R-:W-:Y:S01]  /*0cc0*/  IMAD.IADD R5, R11, 0x1, R5 ;  /* 0x000000010b057824 */ /* 0x000fe200078e0205 */
[----:B0-----:R-:W-:-:S04]  /*0cd0*/  ISETP.NE.U32.AND P0, PT, R30, RZ, PT ;  /* 0x000000ff1e00720c */ /* 0x001fc80003f05070 */
[----:B------:R-:W-:Y:S02]  /*0ce0*/  ISETP.NE.AND.EX P0, PT, R31, RZ, PT, P0 ;  /* 0x000000ff1f00720c */ /* 0x000fe40003f05300 */
[----:B------:R-:W0:Y:S01]  /*0cf0*/  LDC R24, c[0x0][0x600] ;  /* 0x00018000ff187b82 */ /* 0x000e220000000800 */
[-CC-:B-1----:R-:W-:Y:S02]  /*0d00*/  SHF.R.U64 R14, R10, R12.reuse, R5.reuse ;  /* 0x0000000c0a0e7219 */ /* 0x182fe40000001205 */
[----:B------:R-:W-:-:S05]  /*0d10*/  SHF.R.U32.HI R5, RZ, R12, R5 ;  /* 0x0000000cff057219 */ /* 0x000fca0000011605 */
[----:B------:R-:W1:Y:S01]  /*0d20*/  LDC R15, c[0x0][0x648] ;  /* 0x00019200ff0f7b82 */ /* 0x000e620000000800 */
[-CC-:B--2---:R-:W-:Y:S02]  /*0d30*/  SHF.R.U64 R27, R14, R20.reuse, R5.reuse ;  /* 0x000000140e1b7219 */ /* 0x184fe40000001205 */
[----:B------:R-:W-:-:S05]  /*0d40*/  SHF.R.U32.HI R5, RZ, R20, R5 ;  /* 0x00000014ff057219 */ /* 0x000fca0000011605 */
[----:B------:R-:W2:Y:S01]  /*0d50*/  LDC R21, c[0x0][0x638] ;  /* 0x00018e00ff157b82 */ /* 0x000ea20000000800 */
[-CC-:B---3--:R-:W-:Y:S02]  /*0d60*/  SHF.R.U64 R20, R27, R28.reuse, R5.reuse ;  /* 0x0000001c1b147219 */ /* 0x188fe40000001205 */
[-C--:B------:R-:W-:Y:S02]  /*0d70*/  SHF.L.U32 R3, R3, R28.reuse, RZ ;  /* 0x0000001c03037219 */ /* 0x080fe400000006ff */
[----:B------:R-:W-:Y:S01]  /*0d80*/  SHF.R.U32.HI R5, RZ, R28, R5 ;  /* 0x0000001cff057219 */ /* 0x000fe20000011605 */
[----:B------:R-:W-:Y:S01]  /*0d90*/  IMAD.MOV.U32 R4, RZ, RZ, R20 ;  /* 0x000000ffff047224 */ /* 0x000fe200078e0014 */
[----:B------:R-:W-:Y:S01]  /*0da0*/  LOP3.LUT R12, RZ, R3, RZ, 0x33, !PT ;  /* 0x00000003ff0c7212 */ /* 0x000fe200078e33ff */
[----:B------:R-:W3:Y:S01]  /*0db0*/  LDC R25, c[0x0][0x610] ;  /* 0x00018400ff197b82 */ /* 0x000ee20000000800 */
[----:B------:R-:W-:Y:S05]  /*0dc0*/  @!P0 BRA `(.L_x_10) ;  /* 0x0000000000288947 */ /* 0x000fea0003800000 */
[----:B------:R-:W4:Y:S02]  /*0dd0*/  LDC R3, c[0x0][0x64c] ;  /* 0x00019300ff037b82 */ /* 0x000f240000000800 */
[----:B----4-:R-:W-:-:S05]  /*0de0*/  IADD3 R3, P0, R20, R3, RZ ;  /* 0x0000000314037210 */ /* 0x010fca0007f1e0ff */
        /* <DEDUP_REMOVED lines=8> */
.L_x_10:
[----:B-1----:R-:W-:Y:S01]  /*0e70*/  SHF.R.U64 R4, R4, R15, R5 ;  /* 0x0000000f04047219 */ /* 0x002fe20000001205 */
[----:B0-----:R-:W-:Y:S01]  /*0e80*/  VIADD R5, R24, 0xffffffff ;  /* 0xffffffff18057836 */ /* 0x001fe20000000000 */
[----:B------:R-:W-:Y:S02]  /*0e90*/  SHF.L.U32 R3, R23, R28, RZ ;  /* 0x0000001c17037219 */ /* 0x000fe400000006ff */
[----:B------:R-:W-:Y:S01]  /*0ea0*/  LOP3.LUT R12, R27, R12, RZ, 0xc0, !PT ;  /* 0x0000000c1b0c7212 */ /* 0x000fe200078ec0ff */
[----:B------:R-:W-:Y:S01]  /*0eb0*/  IMAD.MOV R8, RZ, RZ, -R4 ;  /* 0x000000ffff087224 */ /* 0x000fe200078e0a04 */
[----:B------:R-:W-:Y:S02]  /*0ec0*/  SEL R6, R6, R29, !P1 ;  /* 0x0000001d06067207 */ /* 0x000fe40004800000 */
[----:B------:R-:W-:Y:S01]  /*0ed0*/  LOP3.LUT R5, R14, R5, RZ, 0xc0, !PT ;  /* 0x000000050e057212 */ /* 0x000fe200078ec0ff */
[----:B------:R-:W-:Y:S02]  /*0ee0*/  IMAD R9, R3, R4, R12 ;  /* 0x0000000403097224 */ /* 0x000fe400078e020c */
[----:B--2---:R-:W-:-:S02]  /*0ef0*/  IMAD R3, R8, R21, R20 ;  /* 0x0000001508037224 */ /* 0x004fc400078e0214 */
[----:B---3--:R-:W-:Y:S02]  /*0f00*/  IMAD R6, R9, R25, R6 ;  /* 0x0000001909067224 */ /* 0x008fe400078e0206 */
[----:B------:R-:W-:Y:S02]  /*0f10*/  IMAD R103, R3, R24, R5 ;  /* 0x0000001803677224 */ /* 0x000fe400078e0205 */
[----:B------:R-:W-:-:S03]  /*0f20*/  IMAD.MOV.U32 R4, RZ, RZ, 0x1 ;  /* 0x00000001ff047424 */ /* 0x000fc600078e00ff */
[----:B------:R-:W-:Y:S02]  /*0f30*/  SEL R100, R103, R6, !P1 ;  /* 0x0000000667647207 */ /* 0x000fe40004800000 */
[----:B------:R-:W-:Y:S02]  /*0f40*/  PRMT R3, R4, 0x7610, R3 ;  /* 0x0000761004037816 */ /* 0x000fe40000000003 */
[----:B------:R-:W-:-:S07]  /*0f50*/  SEL R103, R6, R103, !P1 ;  /* 0x0000006706677207 */ /* 0x000fce0004800000 */
.L_x_8:
[----:B------:R-:W-:-:S08]  /*0f60*/  NOP ;  /* 0x0000000000007918 */ /* 0x000fd00000000000 */
[----:B------:R-:W0:Y:S02]  /*0f70*/  USETMAXREG.TRY_ALLOC.CTAPOOL UP0, 0xe8 ;  /* 0x000000e8000079c8 */ /* 0x000e240008000600 */
[----:B0-----:R-:W-:-:S13]  /*0f80*/  PLOP3.LUT P0, PT, PT, PT, UP0, 0x80, 0x0 ;  /* 0x000000000000781c */ /* 0x001fda0003f0f008 */
[----:B------:R-:W-:Y:S05]  /*0f90*/  @!P0 BRA `(.L_x_8) ;  /* 0xfffffffc00f08947 */ /* 0x000fea000383ffff */
[----:B------:R-:W-:Y:S01]  /*0fa0*/  ULDC.64 UR4, c[0x0][0x598] ;  /* 0x0001660000047ab9 */ /* 0x000fe20000000a00 */
[----:B------:R-:W-:Y:S01]  /*0fb0*/  ULDC.64 UR38, c[0x0][0x208] ;  /* 0x0000820000267ab9 */ /* 0x000fe20000000a00 */
[----:B------:R-:W-:-:S04]  /*0fc0*/  ISETP.NE.U32.AND P0, PT, RZ, UR4, PT ;  /* 0x00000004ff007c0c */ /* 0x000fc8000bf05070 */
[----:B------:R-:W-:-:S13]  /*0fd0*/  ISETP.NE.AND.EX P0, PT, RZ, UR5, PT, P0 ;  /* 0x00000005ff007c0c */ /* 0x000fda000bf05300 */
[----:B------:R-:W-:Y:S05]  /*0fe0*/  @!P0 BRA `(.L_x_11) ;  /* 0x00000000001c8947 */ /* 0x000fea0003800000 */
[----:B------:R-:W0:Y:S02]  /*0ff0*/  LDC.64 R4, c[0x0][0x598] ;  /* 0x00016600ff047b82 */ /* 0x000e240000000a00 */
[----:B0-----:R-:W2:Y:S02]  /*1000*/  LDG.E.64 R4, desc[UR38][R4.64] ;  /* 0x0000002604047981 */ /* 0x001ea4000c1e1b00 */
[----:B--2---:R-:W-:-:S04]  /*1010*/  ISETP.NE.U32.AND P0, PT, R4, RZ, PT ;  /* 0x000000ff0400720c */ /* 0x004fc80003f05070 */
[----:B------:R-:W-:-:S13]  /*1020*/  ISETP.NE.AND.EX P0, PT, R5, RZ, PT, P0 ;  /* 0x000000ff0500720c */ /* 0x000fda0003f05300 */
[----:B------:R-:W-:Y:S05]  /*1030*/  @!P0 BRA `(.L_x_11) ;  /* 0x0000000000088947 */ /* 0x000fea0003800000 */
[----:B------:R0:W5:Y:S01]  /*1040*/  LD.E R23, desc[UR38][R4.64] ;  /* 0x0000002604177980 */ /* 0x000162000c101900 */
[----:B------:R-:W-:Y:S05]  /*1050*/  BRA `(.L_x_12) ;  /* 0x0000000000247947 */ /* 0x000fea0003800000 */
.L_x_11:
[----:B------:R-:W-:Y:S02]  /*1060*/  ULDC.64 UR4, c[0x0][0x588] ;  /* 0x0001620000047ab9 */ /* 0x000fe40000000a00 */
[----:B------:R-:W-:-:S04]  /*1070*/  ISETP.NE.U32.AND P0, PT, RZ, UR4, PT ;  /* 0x00000004ff007c0c */ /* 0x000fc8000bf05070 */
[----:B------:R-:W-:-:S13]  /*1080*/  ISETP.NE.AND.EX P0, PT, RZ, UR5, PT, P0 ;  /* 0x00000005ff007c0c */ /* 0x000fda000bf05300 */
[----:B------:R-:W-:Y:S05]  /*1090*/  @!P0 BRA `(.L_x_13) ;  /* 0x00000000000c8947 */ /* 0x000fea0003800000 */
[----:B------:R-:W0:Y:S02]  /*10a0*/  LDC.64 R4, c[0x0][0x588] ;  /* 0x00016200ff047b82 */ /* 0x000e240000000a00 */
[----:B0-----:R1:W5:Y:S01]  /*10b0*/  LDG.E R23, desc[UR38][R4.64] ;  /* 0x0000002604177981 */ /* 0x001362000c1e1900 */
[----:B------:R-:W-:Y:S05]  /*10c0*/  BRA `(.L_x_12) ;  /* 0x0000000000087947 */ /* 0x000fea0003800000 */
.L_x_13:
[----:B------:R-:W-:Y:S02]  /*10d0*/  ULDC UR4, c[0x0][0x580] ;  /* 0x0001600000047ab9 */ /* 0x000fe40000000800 */
[----:B------:R-:W-:-:S07]  /*10e0*/  IMAD.U32 R23, RZ, RZ, UR4 ;  /* 0x00000004ff177e24 */ /* 0x000fce000f8e00ff */
.L_x_12:
[----:B------:R-:W-:Y:S02]  /*10f0*/  ULDC.64 UR4, c[0x0][0x5a0] ;  /* 0x0001680000047ab9 */ /* 0x000fe40000000a00 */
[----:B------:R-:W-:-:S04]  /*1100*/  ISETP.NE.U32.AND P0, PT, RZ, UR4, PT ;  /* 0x00000004ff007c0c */ /* 0x000fc8000bf05070 */
[----:B------:R-:W-:-:S13]  /*1110*/  ISETP.NE.AND.EX P0, PT, RZ, UR5, PT, P0 ;  /* 0x00000005ff007c0c */ /* 0x000fda000bf05300 */
[----:B------:R-:W-:Y:S05]  /*1120*/  @!P0 BRA `(.L_x_14) ;  /* 0x00000000001c8947 */ /* 0x000fea0003800000 */
[----:B01----:R-:W0:Y:S02]  /*1130*/  LDC.64 R4, c[0x0][0x5a0] ;  /* 0x00016800ff047b82 */ /* 0x003e240000000a00 */
[----:B0-----:R-:W2:Y:S02]  /*1140*/  LDG.E.64 R4, desc[UR38][R4.64] ;  /* 0x0000002604047981 */ /* 0x001ea4000c1e1b00 */
[----:B--2---:R-:W-:-:S04]  /*1150*/  ISETP.NE.U32.AND P0, PT, R4, RZ, PT ;  /* 0x000000ff0400720c */ /* 0x004fc80003f05070 */
[----:B------:R-:W-:-:S13]  /*1160*/  ISETP.NE.AND.EX P0, PT, R5, RZ, PT, P0 ;  /* 0x000000ff0500720c */ /* 0x000fda0003f05300 */
[----:B------:R-:W-:Y:S05]  /*1170*/  @!P0 BRA `(.L_x_14) ;  /* 0x0000000000088947 */ /* 0x000fea0003800000 */
[----:B------:R0:W5:Y:S01]  /*1180*/  LD.E R90, desc[UR38][R4.64] ;  /* 0x00000026045a7980 */ /* 0x000162000c101900 */
[----:B------:R-:W-:Y:S05]  /*1190*/  BRA `(.L_x_15) ;  /* 0x0000000000247947 */ /* 0x000fea0003800000 */
.L_x_14:
[----:B------:R-:W-:Y:S02]  /*11a0*/  ULDC.64 UR4, c[0x0][0x590] ;  /* 0x0001640000047ab9 */ /* 0x000fe40000000a00 */
[----:B------:R-:W-:-:S04]  /*11b0*/  ISETP.NE.U32.AND P0, PT, RZ, UR4, PT ;  /* 0x00000004ff007c0c */ /* 0x000fc8000bf05070 */
[----:B------:R-:W-:-:S13]  /*11c0*/  ISETP.NE.AND.EX P0, PT, RZ, UR5, PT, P0 ;  /* 0x00000005ff007c0c */ /* 0x000fda000bf05300 */
[----:B------:R-:W-:Y:S05]  /*11d0*/  @!P0 BRA `(.L_x_16) ;  /* 0x00000000000c8947 */ /* 0x000fea0003800000 */
[----:B------:R-:W2:Y:S02]  /*11e0*/  LDC.64 R90, c[0x0][0x590] ;  /* 0x00016400ff5a7b82 */ /* 0x000ea40000000a00 */
[----:B--2---:R2:W5:Y:S01]  /*11f0*/  LDG.E R90, desc[UR38][R90.64] ;  /* 0x000000265a5a7981 */ /* 0x004562000c1e1900 */
[----:B------:R-:W-:Y:S05]  /*1200*/  BRA `(.L_x_15) ;  /* 0x0000000000087947 */ /* 0x000fea0003800000 */
.L_x_16:
[----:B------:R-:W-:Y:S02]  /*1210*/  ULDC UR4, c[0x0][0x584] ;  /* 0x0001610000047ab9 */ /* 0x000fe40000000800 */
[----:B------:R-:W-:-:S07]  /*1220*/  IMAD.U32 R90, RZ, RZ, UR4 ;  /* 0x00000004ff5a7e24 */ /* 0x000fce000f8e00ff */
.L_x_15:
[----:B------:R-:W-:-:S13]  /*1230*/  LOP3.LUT P0, RZ, R3, 0xff, RZ, 0xc0, !PT ;  /* 0x000000ff03ff7812 */ /* 0x000fda000780c0ff */
[----:B------:R-:W-:Y:S05]  /*1240*/  @!P0 EXIT ;  /* 0x000000000000894d */ /* 0x000fea0003800000 */
[----:B------:R-:W3:Y:S01]  /*1250*/  LDC R93, c[0x0][0x658] ;  /* 0x00019600ff5d7b82 */ /* 0x000ee20000000800 */
[----:B------:R-:W-:Y:S01]  /*1260*/  LOP3.LUT R7, R7, 0x1, RZ, 0xc0, !PT ;  /* 0x0000000107077812 */ /* 0x000fe200078ec0ff */
[----:B------:R-:W-:Y:S01]  /*1270*/  ULDC.64 UR6, c[0x0][0x288] ;  /* 0x0000a20000067ab9 */ /* 0x000fe20000000a00 */
[----:B------:R-:W-:Y:S01]  /*1280*/  SHF.R.U32.HI R3, RZ, 0x2, R95 ;  /* 0x00000002ff037819 */ /* 0x000fe2000001165f */
[----:B------:R-:W-:Y:S01]  /*1290*/  UIADD3 UR4, UR7, 0x1f, URZ ;  /* 0x0000001f07047890 */ /* 0x000fe2000fffe03f */
[----:B------:R-:W-:Y:S01]  /*12a0*/  SHF.R.U32.HI R0, RZ, 0x1, R0 ;  /* 0x00000001ff007819 */ /* 0x000fe20000011600 */
[----:B------:R-:W-:Y:S01]  /*12b0*/  IMAD.SHL.U32 R88, R7, 0x40, RZ ;  /* 0x0000004007587824 */ /* 0x000fe200078e00ff */
[----:B------:R-:W-:Y:S01]  /*12c0*/  LOP3.LUT R3, R3, 0x7, RZ, 0xc0, !PT ;  /* 0x0000000703037812 */ /* 0x000fe200078ec0ff */
[----:B------:R-:W4:Y:S01]  /*12d0*/  LDC.64 R8, c[0x0][0x5c8] ;  /* 0x00017200ff087b82 */ /* 0x000f220000000a00 */
[----:B------:R-:W-:Y:S01]  /*12e0*/  USHF.R.S32.HI UR5, URZ, 0x1f, UR4 ;  /* 0x0000001f3f057899 */ /* 0x000fe20008011404 */
[----:B------:R-:W-:Y:S01]  /*12f0*/  LOP3.LUT R0, R0, 0x30, RZ, 0xc0, !PT ;  /* 0x0000003000007812 */ /* 0x000fe200078ec0ff */
[----:B------:R-:W-:Y:S01]  /*1300*/  IMAD.MOV.U32 R6, RZ, RZ, 0x1 ;  /* 0x00000001ff067424 */ /* 0x000fe200078e00ff */
[--C-:B------:R-:W-:Y:S01]  /*1310*/  LOP3.LUT R88, R88, 0x40, R3.reuse, 0xe2, !PT ;  /* 0x0000004058587812 */ /* 0x100fe200078ee203 */
[----:B------:R-:W-:Y:S01]  /*1320*/  ULEA.HI UR5, UR5, UR4, URZ, 0x5 ;  /* 0x0000000405057291 */ /* 0x000fe2000f8f283f */
[-C--:B01----:R-:W-:Y:S01]  /*1330*/  IADD3 R4, RZ, -R0.reuse, -R3 ;  /* 0x80000000ff047210 */ /* 0x083fe20007ffe803 */
[----:B------:R-:W-:Y:S01]  /*1340*/  IMAD.U32 R5, RZ, RZ, UR6 ;  /* 0x00000006ff057e24 */ /* 0x000fe2000f8e00ff */
[----:B------:R-:W0:Y:S01]  /*1350*/  LDC R97, c[0x0][0x600] ;  /* 0x00018000ff617b82 */ /* 0x000e220000000800 */
[----:B------:R-:W-:Y:S01]  /*1360*/  LOP3.LUT R88, R88, R0, RZ, 0xfc, !PT ;  /* 0x0000000058587212 */ /* 0x000fe200078efcff */
[----:B------:R-:W-:Y:S01]  /*1370*/  IMAD.MOV.U32 R0, RZ, RZ, -0x1 ;  /* 0xffffffffff007424 */ /* 0x000fe200078e00ff */
[----:B------:R-:W-:Y:S01]  /*1380*/  USHF.R.S32.HI UR43, URZ, 0x5, UR5 ;  /* 0x000000053f2b7899 */ /* 0x000fe20008011405 */
[----:B------:R-:W-:Y:S01]  /*1390*/  LOP3.LUT R94, R95, 0x3, RZ, 0xc0, !PT ;  /* 0x000000035f5e7812 */ /* 0x000fe200078ec0ff */
[----:B------:R-:W-:Y:S01]  /*13a0*/  IMAD R4, R7, -0x40, R4 ;  /* 0xffffffc007047824 */ /* 0x000fe200078e0204 */
[C---:B------:R-:W-:Y:S01]  /*13b0*/  LOP3.LUT R96, R95.reuse, 0x80, RZ, 0xc0, !PT ;  /* 0x000000805f607812 */ /* 0x040fe200078ec0ff */
[----:B------:R-:W-:Y:S01]  /*13c0*/  UISETP.LT.AND UP0, UPT, UR43, 0x1, UPT ;  /* 0x000000012b00788c */ /* 0x000fe2000bf01270 */
[-C--:B---3--:R-:W-:Y:S01]  /*13d0*/  SHF.L.U32 R0, R0, R93.reuse, RZ ;  /* 0x0000005d00007219 */ /* 0x088fe200000006ff */
[----:B------:R-:W-:Y:S01]  /*13e0*/  ULDC UR4, c[0x0][0x284] ;  /* 0x0000a10000047ab9 */ /* 0x000fe20000000800 */
[----:B------:R-:W-:Y:S01]  /*13f0*/  IMAD R94, R94, -0x2, R5 ;  /* 0xfffffffe5e5e7824 */ /* 0x000fe200078e0205 */
[----:B------:R-:W-:Y:S01]  /*1400*/  USEL UR44, UR43, 0x1, UP0 ;  /* 0x000000012b2c7887 */ /* 0x000fe20008000000 */
[----:B------:R-:W-:Y:S01]  /*1410*/  SHF.L.U32 R93, R6, R93, RZ ;  /* 0x0000005d065d7219 */ /* 0x000fe200000006ff */
[----:B------:R-:W-:Y:S01]  /*1420*/  IMAD.SHL.U32 R95, R95, 0x2, RZ ;  /* 0x000000025f5f7824 */ /* 0x000fe200078e00ff */
[----:B------:R-:W-:Y:S01]  /*1430*/  LOP3.LUT R102, R18, 0x1, RZ, 0xfc, !PT ;  /* 0x0000000112667812 */ /* 0x000fe200078efcff */
[----:B------:R-:W-:Y:S01]  /*1440*/  VIADD R99, R4, UR4 ;  /* 0x0000000404637c36 */ /* 0x000fe20008000000 */
[C---:B----4-:R-:W-:Y:S01]  /*1450*/  SHF.L.U64.HI R92, R8.reuse, 0x3, R9 ;  /* 0x00000003085c7819 */ /* 0x050fe20000010209 */
[----:B--2---:R-:W-:Y:S01]  /*1460*/  IMAD.SHL.U32 R91, R8, 0x8, RZ ;  /* 0x00000008085b7824 */ /* 0x004fe200078e00ff */
[----:B------:R-:W-:Y:S01]  /*1470*/  SHF.R.U32.HI R96, RZ, 0x7, R96 ;  /* 0x00000007ff607819 */ /* 0x000fe20000011660 */
[----:B------:R-:W-:Y:S01]  /*1480*/  IMAD.MOV.U32 R89, RZ, RZ, RZ ;  /* 0x000000ffff597224 */ /* 0x000fe200078e00ff */
[----:B------:R-:W-:Y:S01]  /*1490*/  LOP3.LUT R98, RZ, R0, RZ, 0x33, !PT ;  /* 0x00000000ff627212 */ /* 0x000fe200078e33ff */
[----:B------:R-:W-:Y:S01]  /*14a0*/  UIADD3 UR44, UR43, -UR44, URZ ;  /* 0x8000002c2b2c7290 */ /* 0x000fe2000fffe03f */
[----:B------:R-:W-:Y:S01]  /*14b0*/  UMOV UR40, URZ ;  /* 0x0000003f00287c82 */ /* 0x000fe20008000000 */
[----:B0-----:R-:W-:Y:S01]  /*14c0*/  VIADD R97, R97, 0xffffffff ;  /* 0xffffffff61617836 */ /* 0x001fe20000000000 */
[----:B------:R-:W-:-:S09]  /*14d0*/  UMOV UR41, URZ ;  /* 0x0000003f00297c82 */ /* 0x000fd20008000000 */
.L_x_164:
[----:B0-----:R-:W0:Y:S01]  /*14e0*/  SHFL.IDX PT, R0, R96, RZ, 0x1f ;  /* 0x00001fff60007589 */ /* 0x001e2200000e0000 */
[----:B-1----:R-:W1:Y:S01]  /*14f0*/  S2UR UR7, SR_CgaCtaId ;  /* 0x00000000000779c3 */ /* 0x002e620000008800 */
[----:B------:R-:W-:Y:S01]  /*1500*/  UMOV UR6, 0x400 ;  /* 0x0000040000067882 */ /* 0x000fe20000000000 */
[----:B0-----:R-:W-:Y:S01]  /*1510*/  R2UR UR4, R0 ;  /* 0x00000000000472ca */ /* 0x001fe200000e0000 */
[----:B-1----:R-:W-:-:S12]  /*1520*/  ULEA UR6, UR7, UR6, 0x18 ;  /* 0x0000000607067291 */ /* 0x002fd8000f8ec03f */
[----:B------:R-:W-:-:S04]  /*1530*/  ULEA.HI UR5, UR4, UR4, URZ, 0x1 ;  /* 0x0000000404057291 */ /* 0x000fc8000f8f083f */
[----:B------:R-:W-:-:S04]  /*1540*/  ULOP3.LUT UR5, UR5, 0x7fffe, URZ, 0xc0, !UPT ;  /* 0x0007fffe05057892 */ /* 0x000fc8000f8ec03f */
[----:B------:R-:W-:-:S03]  /*1550*/  UIADD3 UR5, UR4, -UR5, URZ ;  /* 0x8000000504057290 */ /* 0x000fc6000fffe03f */
[----:B------:R-:W-:Y:S01]  /*1560*/  ULDC UR4, c[0x0][0x28c] ;  /* 0x0000a30000047ab9 */ /* 0x000fe20000000800 */
[----:B------:R-:W-:Y:S01]  /*1570*/  ULEA UR5, UR5, UR6, 0xd ;  /* 0x0000000605057291 */ /* 0x000fe2000f8e683f */
[----:B------:R-:W-:-:S03]  /*1580*/  ISETP.LT.AND P0, PT, RZ, UR4, PT ;  /* 0x00000004ff007c0c */ /* 0x000fc6000bf01270 */
[----:B------:R-:W-:-:S04]  /*1590*/  UIADD3 UR5, UR5, 0x180, URZ ;  /* 0x0000018005057890 */ /* 0x000fc8000fffe03f */
[----:B------:R-:W-:-:S04]  /*15a0*/  USHF.R.U32.HI UR5, URZ, 0x4, UR5 ;  /* 0x000000043f057899 */ /* 0x000fc80008011605 */
[----:B------:R-:W-:-:S04]  /*15b0*/  ULOP3.LUT UR5, UR5, 0x3fff, URZ, 0xc0, !UPT ;  /* 0x00003fff05057892 */ /* 0x000fc8000f8ec03f */
[----:B------:R-:W-:Y:S01]  /*15c0*/  ULOP3.LUT UR45, UR5, 0x10000, URZ, 0xfc, !UPT ;  /* 0x00010000052d7892 */ /* 0x000fe2000f8efc3f */
[----:B--234-:R-:W-:Y:S11]  /*15d0*/  @P0 BRA `(.L_x_17) ;  /* 0x0000000000400947 */ /* 0x01cff60003800000 */
[----:B------:R-:W-:Y:S01]  /*15e0*/  MOV R0, 0x0 ;  /* 0x0000000000007802 */ /* 0x000fe20000000f00 */
[----:B------:R-:W-:Y:S01]  /*15f0*/  ULDC.64 UR4, c[0x4][0x68] ;  /* 0x01001a0000047ab9 */ /* 0x000fe20000000a00 */
[----:B------:R-:W-:Y:S01]  /*1600*/  ULDC.64 UR6, c[0x4][0x8] ;  /* 0x0100020000067ab9 */ /* 0x000fe20000000a00 */
[----:B------:R-:W-:Y:S01]  /*1610*/  IMAD.U32 R4, RZ, RZ, UR4 ;  /* 0x00000004ff047e24 */ /* 0x000fe2000f8e00ff */
[----:B------:R0:W1:Y:S01]  /*1620*/  LDC.64 R14, c[0x4][R0] ;  /* 0x01000000000e7b82 */ /* 0x0000620000000a00 */
[----:B------:R-:W-:Y:S01]  /*1630*/  IMAD.U32 R5, RZ, RZ, UR5 ;  /* 0x00000005ff057e24 */ /* 0x000fe2000f8e00ff */
[----:B------:R-:W-:Y:S01]  /*1640*/  ULDC.64 UR4, c[0x4][0x70] ;  /* 0x01001c0000047ab9 */ /* 0x000fe20000000a00 */
[----:B------:R-:W-:Y:S02]  /*1650*/  IMAD.U32 R10, RZ, RZ, UR6 ;  /* 0x00000006ff0a7e24 */ /* 0x000fe4000f8e00ff */
[----:B------:R-:W-:Y:S02]  /*1660*/  IMAD.U32 R6, RZ, RZ, UR4 ;  /* 0x00000004ff067e24 */ /* 0x000fe4000f8e00ff */
[----:B------:R-:W-:-:S02]  /*1670*/  IMAD.U32 R7, RZ, RZ, UR5 ;  /* 0x00000005ff077e24 */ /* 0x000fc4000f8e00ff */
[----:B------:R-:W-:Y:S02]  /*1680*/  IMAD.U32 R11, RZ, RZ, UR7 ;  /* 0x00000007ff0b7e24 */ /* 0x000fe4000f8e00ff */
[----:B------:R-:W-:Y:S02]  /*1690*/  IMAD.MOV.U32 R8, RZ, RZ, 0x1e1 ;  /* 0x000001e1ff087424 */ /* 0x000fe400078e00ff */
[----:B------:R-:W-:Y:S02]  /*16a0*/  IMAD.MOV.U32 R12, RZ, RZ, 0x1 ;  /* 0x00000001ff0c7424 */ /* 0x000fe400078e00ff */
[----:B0-----:R-:W-:-:S07]  /*16b0*/  IMAD.MOV.U32 R13, RZ, RZ, RZ ;  /* 0x000000ffff0d7224 */ /* 0x001fce00078e00ff */
[----:B------:R-:W-:-:S07]  /*16c0*/  LEPC R20, `(.L_x_17) ;  /* 0x000000001014794e */ /* 0x000fce0000000000 */
[----:B-1---5:R-:W-:Y:S05]  /*16d0*/  CALL.ABS.NOINC R14 ;  /* 0x000000000e007343 */ /* 0x022fea0003c00000 */
.L_x_17:
[----:B------:R-:W-:-:S13]  /*16e0*/  ISETP.NE.AND P0, PT, R102, 0x3, PT ;  /* 0x000000036600780c */ /* 0x000fda0003f05270 */
[----:B------:R-:W-:Y:S05]  /*16f0*/  @!P0 BRA `(.L_x_18) ;  /* 0x0000000000048947 */ /* 0x000fea0003800000 */
[----:B------:R-:W-:Y:S01]  /*1700*/  BPT.TRAP 0x1 ;  /* 0x000000040000795c */ /* 0x000fe20000300000 */
.L_x_18:
[----:B------:R-:W0:Y:S01]  /*1710*/  S2UR UR5, SR_CgaCtaId ;  /* 0x00000000000579c3 */ /* 0x000e220000008800 */
[----:B------:R-:W-:Y:S01]  /*1720*/  UMOV UR4, 0x400 ;  /* 0x0000040000047882 */ /* 0x000fe20000000000 */
[----:B------:R-:W-:Y:S02]  /*1730*/  IMAD.U32 R0, RZ, RZ, UR40 ;  /* 0x00000028ff007e24 */ /* 0x000fe4000f8e00ff */
[----:B------:R-:W-:-:S03]  /*1740*/  IMAD.U32 R3, RZ, RZ, UR41 ;  /* 0x00000029ff037e24 */ /* 0x000fc6000f8e00ff */
[----:B------:R-:W-:Y:S01]  /*1750*/  SHF.L.U32 R0, R0, 0x1f, RZ ;  /* 0x0000001f00007819 */ /* 0x000fe200000006ff */
[----:B0-----:R-:W-:-:S06]  /*1760*/  ULEA UR4, UR5, UR4, 0x18 ;  /* 0x0000000405047291 */ /* 0x001fcc000f8ec03f */
[----:B------:R-:W-:-:S04]  /*1770*/  IMAD.U32 R6, RZ, RZ, UR4 ;  /* 0x00000004ff067e24 */ /* 0x000fc8000f8e00ff */
[----:B------:R-:W-:-:S04]  /*1780*/  IMAD R3, R3, 0x8, R6 ;  /* 0x0000000803037824 */ /* 0x000fc800078e0206 */
[----:B------:R0:W1:Y:S01]  /*1790*/  SYNCS.PHASECHK.TRANS64.TRYWAIT P1, [R3+URZ], R0 ;  /* 0x00000000030075a7 */ /* 0x000062000802017f */
[----:B------:R-:W-:Y:S05]  /*17a0*/  @!P0 BRA `(.L_x_19) ;  /* 0x0000000000048947 */ /* 0x000fea0003800000 */
[----:B------:R-:W-:Y:S01]  /*17b0*/  BPT.TRAP 0x1 ;  /* 0x000000040000795c */ /* 0x000fe20000300000 */
.L_x_19:
[----:B------:R-:W-:-:S05]  /*17c0*/  IMAD.U32 R4, RZ, RZ, UR44 ;  /* 0x0000002cff047e24 */ /* 0x000fca000f8e00ff */
[----:B------:R-:W-:Y:S01]  /*17d0*/  ISETP.GE.AND P2, PT, R4, 0x1, PT ;  /* 0x000000010400780c */ /* 0x000fe20003f46270 */
[----:B-1----:R-:W-:-:S12]  /*17e0*/  @P1 BRA `(.L_x_20) ;  /* 0x0000000000081947 */ /* 0x002fd80003800000 */
[----:B------:R-:W1:Y:S02]  /*17f0*/  SYNCS.PHASECHK.TRANS64.TRYWAIT P1, [R3+URZ], R0 ;  /* 0x00000000030075a7 */ /* 0x000e64000802017f */
[----:B-1----:R-:W-:Y:S05]  /*1800*/  @!P1 BRA `(.L_x_21) ;  /* 0x0000005800f49947 */ /* 0x002fea0003800000 */
.L_x_20:
[----:B------:R-:W-:Y:S05]  /*1810*/  WARPSYNC.ALL ;  /* 0x0000000000007948 */ /* 0x000fea0003800000 */
[----:B------:R-:W-:Y:S01]  /*1820*/  R2UR UR4, R6 ;  /* 0x00000000060472ca */ /* 0x000fe200000e0000 */
[----:B------:R-:W-:Y:S01]  /*1830*/  ULEA UR5, UR41, UR45, 0xa ;  /* 0x0000002d29057291 */ /* 0x000fe2000f8e503f */
[----:B------:R-:W-:Y:S01]  /*1840*/  WARPGROUP.ARRIVE ;  /* 0x00000000000079c5 */ /* 0x000fe20000000000 */
[----:B------:R-:W-:Y:S01]  /*1850*/  UMOV UR9, 0x40000040 ;  /* 0x4000004000097882 */ /* 0x000fe20000000000 */
[----:B------:R-:W-:-:S04]  /*1860*/  UMOV UR11, 0x40000040 ;  /* 0x40000040000b7882 */ /* 0x000fc80000000000 */
[----:B------:R-:W-:-:S05]  /*1870*/  UMOV UR8, UR5 ;  /* 0x0000000500087c82 */ /* 0x000fca0008000000 */
[----:B------:R-:W-:-:S04]  /*1880*/  UIADD3 UR4, UR4, 0x1c180, URZ ;  /* 0x0001c18004047890 */ /* 0x000fc8000fffe03f */
[----:B------:R-:W-:-:S04]  /*1890*/  USHF.R.U32.HI UR4, URZ, 0x4, UR4 ;  /* 0x000000043f047899 */ /* 0x000fc80008011604 */
[----:B------:R-:W-:-:S04]  /*18a0*/  ULOP3.LUT UR4, UR4, 0x3fff, URZ, 0xc0, !UPT ;  /* 0x00003fff04047892 */ /* 0x000fc8000f8ec03f */
[----:B------:R-:W-:-:S04]  /*18b0*/  ULOP3.LUT UR4, UR4, 0x10000, URZ, 0xfc, !UPT ;  /* 0x0001000004047892 */ /* 0x000fc8000f8efc3f */
[----:B------:R-:W-:-:S07]  /*18c0*/  ULEA UR6, UR41, UR4, 0xa ;  /* 0x0000000429067291 */ /* 0x000fce000f8e503f */
[----:B------:R-:W-:Y:S02]  /*18d0*/  UMOV UR10, UR6 ;  /* 0x00000006000a7c82 */ /* 0x000fe40008000000 */
[----:B------:R-:W-:Y:S01]  /*18e0*/  HGMMA.64x128x8.F32.TF32 R24, gdesc[UR8], RZ, !UPT, gsb0 ;  /* 0x05e00000081879f0 */ /* 0x000fe2000c0028ff */
[----:B------:R-:W-:Y:S02]  /*18f0*/  UIADD3 UR8, UR5, 0x2, URZ ;  /* 0x0000000205087890 */ /* 0x000fe4000fffe03f */
[----:B------:R-:W-:Y:S01]  /*1900*/  UIADD3 UR10, UR6, 0x2, URZ ;  /* 0x00000002060a7890 */ /* 0x000fe2000fffe03f */
[----:B------:R-:W-:Y:S01]  /*1910*/  UMOV UR9, 0x40000040 ;  /* 0x4000004000097882 */ /* 0x000fe20000000000 */
[----:B------:R-:W-:Y:S01]  /*1920*/  UMOV UR11, 0x40000040 ;  /* 0x40000040000b7882 */ /* 0x000fe20000000000 */
[----:B------:R-:W-:Y:S02]  /*1930*/  WARPGROUP.DEPBAR.LE gsb0, 0x0 ;  /* 0x00008000000079c5 */ /* 0x000fe40000010000 */
[----:B------:R-:W-:-:S06]  /*1940*/  WARPGROUP.ARRIVE ;  /* 0x00000000000079c5 */ /* 0x000fcc0000000000 */
[----:B------:R-:W-:Y:S01]  /*1950*/  HGMMA.64x128x8.F32.TF32 R24, gdesc[UR8], R24, gsb0 ;  /* 0x05e00000081879f0 */ /* 0x000fe20008002818 */
        /* <DEDUP_REMOVED lines=13> */
[----:B------:R-:W-:Y:S03]  /*1a30*/  HGMMA.64x128x8.F32.TF32 R24, gdesc[UR8], R24, gsb0 ;  /* 0x05e00000081879f0 */ /* 0x000fe60008002818 */
[----:B------:R-:W-:Y:S02]  /*1a40*/  WARPGROUP.DEPBAR.LE gsb0, 0x0 ;  /* 0x00008000000079c5 */ /* 0x000fe40000010000 */
[----:B------:R-:W-:Y:S05]  /*1a50*/  @!P2 BRA `(.L_x_22) ;  /* 0x000000040028a947 */ /* 0x000fea0003800000 */
[----:B------:R-:W-:Y:S01]  /*1a60*/  UIADD3 UR5, UR41, 0x1, URZ ;  /* 0x0000000129057890 */ /* 0x000fe2000fffe03f */
[----:B01----:R-:W-:Y:S02]  /*1a70*/  IMAD.U32 R0, RZ, RZ, UR44 ;  /* 0x0000002cff007e24 */ /* 0x003fe4000f8e00ff */
[----:B------:R-:W-:Y:S01]  /*1a80*/  IMAD.U32 R3, RZ, RZ, UR41 ;  /* 0x00000029ff037e24 */ /* 0x000fe2000f8e00ff */
[----:B------:R-:W-:-:S04]  /*1a90*/  UISETP.NE.AND UP0, UPT, UR5, 0x7, UPT ;  /* 0x000000070500788c */ /* 0x000fc8000bf05270 */
[----:B------:R-:W-:Y:S02]  /*1aa0*/  USEL UR6, URZ, 0x1, UP0 ;  /* 0x000000013f067887 */ /* 0x000fe40008000000 */
[----:B------:R-:W-:Y:S02]  /*1ab0*/  USEL UR5, UR5, URZ, UP0 ;  /* 0x0000003f05057287 */ /* 0x000fe40008000000 */
[----:B------:R-:W-:-:S06]  /*1ac0*/  ULOP3.LUT UR6, UR40, UR6, URZ, 0x3c, !UPT ;  /* 0x0000000628067292 */ /* 0x000fcc000f8e3c3f */
[----:B------:R-:W-:-:S07]  /*1ad0*/  IMAD.U32 R7, RZ, RZ, UR6 ;  /* 0x00000006ff077e24 */ /* 0x000fce000f8e00ff */
.L_x_29:
[----:B------:R-:W-:Y:S05]  /*1ae0*/  @!P0 BRA `(.L_x_23) ;  /* 0x0000000000048947 */ /* 0x000fea0003800000 */
[----:B------:R-:W-:Y:S01]  /*1af0*/  BPT.TRAP 0x1 ;  /* 0x000000040000795c */ /* 0x000fe20000300000 */
.L_x_23:
[----:B------:R-:W0:Y:S01]  /*1b00*/  S2UR UR7, SR_CgaCtaId ;  /* 0x00000000000779c3 */ /* 0x000e220000008800 */
[----:B------:R-:W-:Y:S01]  /*1b10*/  UMOV UR6, 0x400 ;  /* 0x0000040000067882 */ /* 0x000fe20000000000 */
[----:B------:R-:W-:Y:S01]  /*1b20*/  IMAD.U32 R5, RZ, RZ, UR5 ;  /* 0x00000005ff057e24 */ /* 0x000fe2000f8e00ff */
[----:B------:R-:W-:Y:S01]  /*1b30*/  SHF.L.U32 R4, R7, 0x1f, RZ ;  /* 0x0000001f07047819 */ /* 0x000fe200000006ff */
[----:B0-----:R-:W-:-:S06]  /*1b40*/  ULEA UR6, UR7, UR6, 0x18 ;  /* 0x0000000607067291 */ /* 0x001fcc000f8ec03f */
[----:B------:R-:W-:-:S04]  /*1b50*/  IMAD.U32 R6, RZ, RZ, UR6 ;  /* 0x00000006ff067e24 */ /* 0x000fc8000f8e00ff */
[----:B------:R-:W-:-:S04]  /*1b60*/  IMAD R5, R5, 0x8, R6 ;  /* 0x0000000805057824 */ /* 0x000fc800078e0206 */
[----:B------:R0:W1:Y:S01]  /*1b70*/  SYNCS.PHASECHK.TRANS64.TRYWAIT P1, [R5+URZ], R4 ;  /* 0x00000004050075a7 */ /* 0x000062000802017f */
[----:B------:R-:W-:Y:S05]  /*1b80*/  @!P0 BRA `(.L_x_24) ;  /* 0x0000000000048947 */ /* 0x000fea0003800000 */
[----:B------:R-:W-:Y:S01]  /*1b90*/  BPT.TRAP 0x1 ;  /* 0x000000040000795c */ /* 0x000fe20000300000 */
.L_x_24:
[----:B-1----:R-:W-:Y:S05]  /*1ba0*/  @P1 BRA `(.L_x_25) ;  /* 0x0000000000081947 */ /* 0x002fea0003800000 */
[----:B------:R-:W1:Y:S02]  /*1bb0*/  SYNCS.PHASECHK.TRANS64.TRYWAIT P1, [R5+URZ], R4 ;  /* 0x00000004050075a7 */ /* 0x000e64000802017f */
[----:B-1----:R-:W-:Y:S05]  /*1bc0*/  @!P1 BRA `(.L_x_26) ;  /* 0x0000005800189947 */ /* 0x002fea0003800000 */
.L_x_25:
[----:B------:R-:W-:Y:S01]  /*1bd0*/  ULEA UR6, UR5, UR45, 0xa ;  /* 0x0000002d05067291 */ /* 0x000fe2000f8e503f */
[----:B------:R-:W-:Y:S01]  /*1be0*/  WARPGROUP.ARRIVE ;  /* 0x00000000000079c5 */ /* 0x000fe20000000000 */
[----:B------:R-:W-:Y:S01]  /*1bf0*/  ULEA UR7, UR5, UR4, 0xa ;  /* 0x0000000405077291 */ /* 0x000fe2000f8e503f */
[----:B------:R-:W-:Y:S01]  /*1c00*/  UMOV UR9, 0x40000040 ;  /* 0x4000004000097882 */ /* 0x000fe20000000000 */
[----:B------:R-:W-:-:S03]  /*1c10*/  UMOV UR11, 0x40000040 ;  /* 0x40000040000b7882 */ /* 0x000fc60000000000 */
[----:B------:R-:W-:Y:S02]  /*1c20*/  UMOV UR8, UR6 ;  /* 0x0000000600087c82 */ /* 0x000fe40008000000 */
[----:B------:R-:W-:Y:S02]  /*1c30*/  UMOV UR10, UR7 ;  /* 0x00000007000a7c82 */ /* 0x000fe40008000000 */
[----:B------:R-:W-:Y:S01]  /*1c40*/  HGMMA.64x128x8.F32.TF32 R24, gdesc[UR8], R24, gsb0 ;  /* 0x05e00000081879f0 */ /* 0x000fe20008002818 */
[----:B------:R-:W-:Y:S02]  /*1c50*/  UIADD3 UR8, UR6, 0x2, URZ ;  /* 0x0000000206087890 */ /* 0x000fe4000fffe03f */
[----:B------:R-:W-:Y:S01]  /*1c60*/  UIADD3 UR10, UR7, 0x2, URZ ;  /* 0x00000002070a7890 */ /* 0x000fe2000fffe03f */
[----:B------:R-:W-:Y:S01]  /*1c70*/  UMOV UR9, 0x40000040 ;  /* 0x4000004000097882 */ /* 0x000fe20000000000 */
[----:B------:R-:W-:Y:S01]  /*1c80*/  UMOV UR11, 0x40000040 ;  /* 0x40000040000b7882 */ /* 0x000fe20000000000 */
[----:B------:R-:W-:-:S02]  /*1c90*/  WARPGROUP.DEPBAR.LE gsb0, 0x0 ;  /* 0x00008000000079c5 */ /* 0x000fc40000010000 */
        /* <DEDUP_REMOVED lines=18> */
[----:B------:R-:W-:Y:S01]  /*1dc0*/  BPT.TRAP 0x1 ;  /* 0x000000040000795c */ /* 0x000fe20000300000 */
.L_x_27:
[----:B------:R-:W-:-:S13]  /*1dd0*/  ISETP.NE.AND P1, PT, R22, RZ, PT ;  /* 0x000000ff1600720c */ /* 0x000fda0003f25270 */
[----:B01----:R-:W-:-:S04]  /*1de0*/  @P1 IMAD R4, R3, 0x8, R6 ;  /* 0x0000000803041824 */ /* 0x003fc800078e0206 */
[----:B------:R-:W-:-:S05]  /*1df0*/  @P1 VIADD R4, R4, 0x38 ;  /* 0x0000003804041836 */ /* 0x000fca0000000000 */
[----:B------:R-:W-:-:S04]  /*1e00*/  @P1 PRMT R4, R19, 0x654, R4 ;  /* 0x0000065413041816 */ /* 0x000fc80000000004 */
[----:B------:R0:W-:Y:S01]  /*1e10*/  @P1 SYNCS.ARRIVE.TRANS64.RED.A1T0 RZ, [R4+URZ], RZ ;  /* 0x000000ff04ff19a7 */ /* 0x0001e2000810043f */
[----:B------:R-:W-:-:S13]  /*1e20*/  ISETP.GT.U32.AND P1, PT, R18, 0x1, PT ;  /* 0x000000011200780c */ /* 0x000fda0003f24070 */
[----:B0-----:R-:W-:Y:S05]  /*1e30*/  @P1 BRA `(.L_x_28) ;  /* 0x0000000000041947 */ /* 0x001fea0003800000 */
[----:B------:R-:W-:Y:S01]  /*1e40*/  BPT.TRAP 0x1 ;  /* 0x000000040000795c */ /* 0x000fe20000300000 */
.L_x_28:
[----:B------:R-:W-:Y:S01]  /*1e50*/  UIADD3 UR5, UR5, 0x1, URZ ;  /* 0x0000000105057890 */ /* 0x000fe2000fffe03f */
[C---:B------:R-:W-:Y:S01]  /*1e60*/  ISETP.GT.AND P2, PT, R0.reuse, 0x1, PT ;  /* 0x000000010000780c */ /* 0x040fe20003f44270 */
[----:B------:R-:W-:Y:S02]  /*1e70*/  VIADD R3, R3, 0x1 ;  /* 0x0000000103037836 */ /* 0x000fe40000000000 */
[----:B------:R-:W-:Y:S01]  /*1e80*/  UISETP.NE.AND UP0, UPT, UR5, 0x7, UPT ;  /* 0x000000070500788c */ /* 0x000fe2000bf05270 */
[----:B------:R-:W-:Y:S02]  /*1e90*/  VIADD R0, R0, 0xffffffff ;  /* 0xffffffff00007836 */ /* 0x000fe40000000000 */
[C---:B------:R-:W-:Y:S01]  /*1ea0*/  ISETP.NE.AND P1, PT, R3.reuse, 0x7, PT ;  /* 0x000000070300780c */ /* 0x040fe20003f25270 */
[----:B------:R-:W-:Y:S02]  /*1eb0*/  USEL UR6, URZ, 0x1, UP0 ;  /* 0x000000013f067887 */ /* 0x000fe40008000000 */
[----:B------:R-:W-:Y:S01]  /*1ec0*/  USEL UR5, UR5, URZ, UP0 ;  /* 0x0000003f05057287 */ /* 0x000fe20008000000 */
[----:B------:R-:W-:-:S03]  /*1ed0*/  SEL R3, R3, RZ, P1 ;  /* 0x000000ff03037207 */ /* 0x000fc60000800000 */
[----:B------:R-:W-:Y:S01]  /*1ee0*/  LOP3.LUT R7, R7, UR6, RZ, 0x3c, !PT ;  /* 0x0000000607077c12 */ /* 0x000fe2000f8e3cff */
[----:B------:R-:W-:Y:S07]  /*1ef0*/  @P2 BRA `(.L_x_29) ;  /* 0xfffffff800f82947 */ /* 0x000fee000383ffff */
.L_x_22:
[----:B01----:R-:W0:Y:S02]  /*1f00*/  LDC R0, c[0x0][0x28c] ;  /* 0x0000a300ff007b82 */ /* 0x003e240000000800 */
[----:B0-----:R-:W-:-:S13]  /*1f10*/  ISETP.GE.AND P1, PT, R0, 0x1, PT ;  /* 0x000000010000780c */ /* 0x001fda0003f26270 */
[----:B------:R-:W-:Y:S05]  /*1f20*/  @!P1 BRA `(.L_x_30) ;  /* 0x0000000000509947 */ /* 0x000fea0003800000 */
[----:B------:R-:W-:Y:S05]  /*1f30*/  @!P0 BRA `(.L_x_31) ;  /* 0x0000000000048947 */ /* 0x000fea0003800000 */
[----:B------:R-:W-:Y:S01]  /*1f40*/  BPT.TRAP 0x1 ;  /* 0x000000040000795c */ /* 0x000fe20000300000 */
.L_x_31:
[----:B------:R-:W-:Y:S01]  /*1f50*/  ISETP.NE.AND P0, PT, R22, RZ, PT ;  /* 0x000000ff1600720c */ /* 0x000fe20003f05270 */
[----:B------:R-:W-:Y:S01]  /*1f60*/  BSSY B0, `(.L_x_32) ;  /* 0x000000e000007945 */ /* 0x000fe20003800000 */
[----:B------:R-:W-:-:S11]  /*1f70*/  ISETP.GT.U32.AND P1, PT, R18, 0x1, PT ;  /* 0x000000011200780c */ /* 0x000fd60003f24070 */
[----:B------:R-:W-:Y:S05]  /*1f80*/  @!P0 BRA `(.L_x_33) ;  /* 0x00000000002c8947 */ /* 0x000fea0003800000 */
[----:B------:R-:W-:-:S04]  /*1f90*/  UIADD3 UR6, UR44, UR41, URZ ;  /* 0x000000292c067290 */ /* 0x000fc8000fffe03f */
[----:B------:R-:W-:-:S04]  /*1fa0*/  UIMAD.WIDE.U32 UR4, UR6, 0x24924925, URZ ;  /* 0x24924925060478a5 */ /* 0x000fc8000f8e003f */
[----:B------:R-:W-:-:S04]  /*1fb0*/  UIADD3 UR4, UR6, -UR5, URZ ;  /* 0x8000000506047290 */ /* 0x000fc8000fffe03f */
[----:B------:R-:W-:-:S04]  /*1fc0*/  ULEA.HI UR4, UR4, UR5, URZ, 0x1f ;  /* 0x0000000504047291 */ /* 0x000fc8000f8ff83f */
[----:B------:R-:W-:-:S04]  /*1fd0*/  USHF.R.U32.HI UR4, URZ, 0x2, UR4 ;  /* 0x000000023f047899 */ /* 0x000fc80008011604 */
[----:B------:R-:W-:-:S06]  /*1fe0*/  UIMAD UR4, UR4, -0x7, UR6 ;  /* 0xfffffff9040478a4 */ /* 0x000fcc000f8e0206 */
[----:B------:R-:W-:-:S04]  /*1ff0*/  IMAD.U32 R3, RZ, RZ, UR4 ;  /* 0x00000004ff037e24 */ /* 0x000fc8000f8e00ff */
[----:B------:R-:W-:-:S04]  /*2000*/  IMAD R0, R3, 0x8, R6 ;  /* 0x0000000803007824 */ /* 0x000fc800078e0206 */
[----:B------:R-:W-:-:S05]  /*2010*/  VIADD R0, R0, 0x38 ;  /* 0x0000003800007836 */ /* 0x000fca0000000000 */
[----:B------:R-:W-:-:S04]  /*2020*/  PRMT R0, R19, 0x654, R0 ;  /* 0x0000065413007816 */ /* 0x000fc80000000000 */
[----:B------:R0:W-:Y:S03]  /*2030*/  SYNCS.ARRIVE.TRANS64.RED.A1T0 RZ, [R0+URZ], RZ ;  /* 0x000000ff00ff79a7 */ /* 0x0001e6000810043f */
.L_x_33:
[----:B------:R-:W-:Y:S05]  /*2040*/  BSYNC B0 ;  /* 0x0000000000007941 */ /* 0x000fea0003800000 */
.L_x_32:
[----:B------:R-:W-:Y:S05]  /*2050*/  @P1 BRA `(.L_x_30) ;  /* 0x0000000000041947 */ /* 0x000fea0003800000 */
[----:B------:R-:W-:Y:S01]  /*2060*/  BPT.TRAP 0x1 ;  /* 0x000000040000795c */ /* 0x000fe20000300000 */
.L_x_30:
[----:B------:R-:W-:Y:S01]  /*2070*/  UISETP.GE.U32.AND UP1, UPT, UR43, 0x7, UPT ;  /* 0x000000072b00788c */ /* 0x000fe2000bf26070 */
[----:B------:R-:W-:Y:S01]  /*2080*/  IMAD.SHL.U32 R100, R100, 0x80, RZ ;  /* 0x0000008064647824 */ /* 0x000fe200078e00ff */
[----:B------:R-:W-:Y:S01]  /*2090*/  UIADD3 UR41, UR43, UR41, URZ ;  /* 0x000000292b297290 */ /* 0x000fe2000fffe03f */
[----:B------:R-:W-:Y:S01]  /*20a0*/  SHF.R.S32.HI R11, RZ, 0x1f, R101 ;  /* 0x0000001fff0b7819 */ /* 0x000fe20000011465 */
[----:B------:R-:W-:Y:S01]  /*20b0*/  ULDC UR10, c[0x0][0x288] ;  /* 0x0000a200000a7ab9 */ /* 0x000fe20000000800 */
[----:B------:R-:W-:Y:S01]  /*20c0*/  IMAD.SHL.U32 R6, R103, 0x80, RZ ;  /* 0x0000008067067824 */ /* 0x000fe200078e00ff */
[C---:B------:R-:W-:Y:S01]  /*20d0*/  LOP3.LUT R8, R100.reuse, 0x6, R95, 0xf8, !PT ;  /* 0x0000000664087812 */ /* 0x040fe200078ef85f */
[----:B------:R-:W-:Y:S01]  /*20e0*/  UISETP.GT.U32.AND UP0, UPT, UR41, 0x6, UPT ;  /* 0x000000062900788c */ /* 0x000fe2000bf04070 */
[----:B------:R-:W-:Y:S01]  /*20f0*/  ISETP.GE.AND P0, PT, R100, UR10, PT ;  /* 0x0000000a64007c0c */ /* 0x000fe2000bf06270 */
[----:B------:R-:W-:Y:S01]  /*2100*/  ULDC.64 UR6, c[0x0][0x5d0] ;  /* 0x0001740000067ab9 */ /* 0x000fe20000000a00 */
[----:B------:R-:W-:Y:S01]  /*2110*/  ULDC UR11, c[0x0][0x284] ;  /* 0x0000a100000b7ab9 */ /* 0x000fe20000000800 */
[----:B------:R-:W-:Y:S01]  /*2120*/  @UP1 UIMAD.WIDE.U32 UR4, UR41, 0x24924925, URZ ;  /* 0x24924925290418a5 */ /* 0x000fe2000f8e003f */
[----:B------:R-:W-:Y:S01]  /*2130*/  SHF.R.S32.HI R9, RZ, 0x1f, R8 ;  /* 0x0000001fff097819 */ /* 0x000fe20000011408 */
[----:B0-----:R-:W-:Y:S01]  /*2140*/  IMAD R0, R11, UR6, RZ ;  /* 0x000000060b007c24 */ /* 0x001fe2000f8e02ff */
[----:B------:R-:W-:Y:S01]  /*2150*/  UISETP.LT.U32.AND UP0, UPT, UR43, 0x7, UP0 ;  /* 0x000000072b00788c */ /* 0x000fe20008701070 */
[----:B------:R-:W-:Y:S01]  /*2160*/  ISETP.GE.OR P0, PT, R6, UR11, P0 ;  /* 0x0000000b06007c0c */ /* 0x000fe20008706670 */
[----:B------:R-:W-:Y:S01]  /*2170*/  @UP1 UIADD3 UR4, UR41, -UR5, URZ ;  /* 0x8000000529041290 */ /* 0x000fe2000fffe03f */
[C---:B------:R-:W-:Y:S01]  /*2180*/  IMAD R3, R101.reuse, UR7, R0 ;  /* 0x0000000765037c24 */ /* 0x040fe2000f8e0200 */
[----:B------:R-:W-:Y:S01]  /*2190*/  ULDC.64 UR8, c[0x0][0x5c8] ;  /* 0x0001720000087ab9 */ /* 0x000fe20000000a00 */
[----:B------:R-:W-:Y:S01]  /*21a0*/  IMAD.WIDE.U32 R4, R101, UR6, R8 ;  /* 0x0000000665047c25 */ /* 0x000fe2000f8e0008 */
[----:B------:R-:W-:-:S02]  /*21b0*/  USEL UR6, URZ, 0x1, !UP0 ;  /* 0x000000013f067887 */ /* 0x000fc4000c000000 */
[----:B------:R-:W-:Y:S01]  /*21c0*/  @UP1 ULEA.HI UR4, UR4, UR5, URZ, 0x1f ;  /* 0x0000000504041291 */ /* 0x000fe2000f8ff83f */
[----:B------:R-:W-:Y:S01]  /*21d0*/  IMAD.WIDE R104, R103, 0x80, R88 ;  /* 0x0000008067687825 */ /* 0x000fe200078e0258 */
[----:B------:R-:W-:Y:S02]  /*21e0*/  ULOP3.LUT UR40, UR40, UR6, URZ, 0x3c, !UPT ;  /* 0x0000000628287292 */ /* 0x000fe4000f8e3c3f */
[----:B------:R-:W-:Y:S01]  /*21f0*/  @UP1 USHF.R.U32.HI UR4, URZ, 0x2, UR4 ;  /* 0x000000023f041899 */ /* 0x000fe20008011604 */
[----:B------:R-:W-:Y:S02]  /*2200*/  IMAD.IADD R5, R5, 0x1, R3 ;  /* 0x0000000105057824 */ /* 0x000fe400078e0203 */
[----:B------:R-:W-:Y:S01]  /*2210*/  IMAD R3, R105, UR8, RZ ;  /* 0x0000000869037c24 */ /* 0x000fe2000f8e02ff */
[----:B------:R-:W-:Y:S01]  /*2220*/  @UP1 ULOP3.LUT UR40, UR40, 0x1, UR4, 0x78, !UPT ;  /* 0x0000000128281892 */ /* 0x000fe2000f8e7804 */
[----:B------:R-:W-:-:S04]  /*2230*/  IMAD.WIDE.U32 R106, R104, UR8, R4 ;  /* 0x00000008686a7c25 */ /* 0x000fc8000f8e0004 */
[----:B------:R-:W-:Y:S02]  /*2240*/  IMAD R7, R104, UR9, R3 ;  /* 0x0000000968077c24 */ /* 0x000fe4000f8e0203 */
[----:B------:R-:W-:Y:S01]  /*2250*/  IMAD.MOV.U32 R0, RZ, RZ, -0x1 ;  /* 0xffffffffff007424 */ /* 0x000fe200078e00ff */
[----:B------:R-:W-:Y:S06]  /*2260*/  @P0 BRA `(.L_x_34) ;  /* 0x0000003400040947 */ /* 0x000fec0003800000 */
[----:B-----5:R-:W-:Y:S01]  /*2270*/  FSETP.NEU.AND P0, PT, R90, RZ, PT ;  /* 0x000000ff5a00720b */ /* 0x020fe20003f0d000 */
[----:B------:R-:W-:Y:S01]  /*2280*/  IMAD.IADD R4, R94, 0x1, -R100 ;  /* 0x000000015e047824 */ /* 0x000fe200078e0a64 */
[----:B------:R-:W-:Y:S01]  /*2290*/  BSSY B0, `(.L_x_34) ;  /* 0x000033e000007945 */ /* 0x000fe20003800000 */
[----:B------:R-:W-:Y:S02]  /*22a0*/  IMAD.IADD R3, R99, 0x1, -R6 ;  /* 0x0000000163037824 */ /* 0x000fe400078e0a06 */
[----:B------:R-:W-:Y:S01]  /*22b0*/  IMAD.IADD R115, R107, 0x1, R7 ;  /* 0x000000016b737824 */ /* 0x000fe200078e0207 */
[----:B------:R-:W-:-:S04]  /*22c0*/  ISETP.GT.AND P3, PT, R4, RZ, PT ;  /* 0x000000ff0400720c */ /* 0x000fc80003f64270 */
[----:B------:R-:W-:-:S03]  /*22d0*/  ISETP.GT.AND P1, PT, R3, RZ, P3 ;  /* 0x000000ff0300720c */ /* 0x000fc60001f24270 */
[----:B------:R-:W-:Y:S10]  /*22e0*/  @!P0 BRA `(.L_x_35) ;  /* 0x0000002400208947 */ /* 0x000ff40003800000 */
[----:B------:R-:W0:Y:S01]  /*22f0*/  LDC.64 R108, c[0x0][0x5b8] ;  /* 0x00016e00ff6c7b82 */ /* 0x000e220000000a00 */
[----:B------:R-:W-:-:S07]  /*2300*/  ULDC.64 UR4, c[0x0][0x5c0] ;  /* 0x0001700000047ab9 */ /* 0x000fce0000000a00 */
[----:B------:R-:W1:Y:S08]  /*2310*/  LDC.64 R110, c[0x0][0x5b0] ;  /* 0x00016c00ff6e7b82 */ /* 0x000e700000000a00 */
[----:B------:R-:W2:Y:S01]  /*2320*/  LDC.64 R112, c[0x0][0x5a8] ;  /* 0x00016a00ff707b82 */ /* 0x000ea20000000a00 */
[-C--:B0-----:R-:W-:Y:S02]  /*2330*/  IMAD R6, R11, R108.reuse, RZ ;  /* 0x0000006c0b067224 */ /* 0x081fe400078e02ff */
[----:B------:R-:W-:-:S04]  /*2340*/  IMAD.WIDE.U32 R12, R101, R108, R8 ;  /* 0x0000006c650c7225 */ /* 0x000fc800078e0008 */
[----:B------:R-:W-:Y:S02]  /*2350*/  IMAD R103, R101, R109, R6 ;  /* 0x0000006d65677224 */ /* 0x000fe400078e0206 */
[-C--:B-1----:R-:W-:Y:S02]  /*2360*/  IMAD R5, R105, R110.reuse, RZ ;  /* 0x0000006e69057224 */ /* 0x082fe400078e02ff */
[----:B------:R-:W-:Y:S02]  /*2370*/  IMAD.IADD R13, R13, 0x1, R103 ;  /* 0x000000010d0d7824 */ /* 0x000fe400078e0267 */
[C---:B------:R-:W-:Y:S02]  /*2380*/  IMAD R107, R104.reuse, R111, R5 ;  /* 0x0000006f686b7224 */ /* 0x040fe400078e0205 */
[----:B------:R-:W-:-:S04]  /*2390*/  IMAD.WIDE.U32 R6, R104, R110, R12 ;  /* 0x0000006e68067225 */ /* 0x000fc800078e000c */
[----:B------:R-:W-:Y:S01]  /*23a0*/  IMAD.IADD R5, R7, 0x1, R107 ;  /* 0x0000000107057824 */ /* 0x000fe200078e026b */
[----:B--2---:R-:W-:-:S04]  /*23b0*/  LEA R14, P0, R6, R112, 0x2 ;  /* 0x00000070060e7211 */ /* 0x004fc800078010ff */
[----:B------:R-:W-:-:S05]  /*23c0*/  LEA.HI.X R15, R6, R113, R5, 0x2, P0 ;  /* 0x00000071060f7211 */ /* 0x000fca00000f1405 */
[----:B------:R0:W2:Y:S01]  /*23d0*/  @P1 LDG.E.LTC128B R5, desc[UR38][R14.64] ;  /* 0x000000260e051981 */ /* 0x0000a2000c1e1920 */
[----:B------:R-:W-:Y:S01]  /*23e0*/  IMAD.WIDE.U32 R6, R104, R110, R8 ;  /* 0x0000006e68067225 */ /* 0x000fe200078e0008 */
[C---:B------:R-:W-:Y:S01]  /*23f0*/  SHF.L.U64.HI R11, R110.reuse, 0x3, R111 ;  /* 0x000000036e0b7819 */ /* 0x040fe2000001026f */
[----:B------:R-:W-:Y:S01]  /*2400*/  BSSY B1, `(.L_x_36) ;  /* 0x0000016000017945 */ /* 0x000fe20003800000 */
[----:B------:R-:W-:Y:S01]  /*2410*/  ISETP.GT.AND P3, PT, R3, 0x8, P3 ;  /* 0x000000080300780c */ /* 0x000fe20001f64270 */
[----:B------:R-:W-:Y:S02]  /*2420*/  IMAD.IADD R7, R107, 0x1, R7 ;  /* 0x000000016b077824 */ /* 0x000fe400078e0207 */
[----:B------:R-:W-:Y:S02]  /*2430*/  IMAD.SHL.U32 R10, R110, 0x8, RZ ;  /* 0x000000086e0a7824 */ /* 0x000fe400078e00ff */
[----:B------:R-:W-:-:S04]  /*2440*/  IMAD.WIDE.U32 R20, R101, R108, R6 ;  /* 0x0000006c65147225 */ /* 0x000fc800078e0006 */
[----:B------:R-:W-:Y:S01]  /*2450*/  IMAD.WIDE.U32 R104, R104, R110, R10 ;  /* 0x0000006e68687225 */ /* 0x000fe200078e000a */
[----:B------:R-:W-:Y:S02]  /*2460*/  LEA R10, P0, R106, UR4, 0x2 ;  /* 0x000000046a0a7c11 */ /* 0x000fe4000f8010ff */
[----:B------:R-:W-:Y:S01]  /*2470*/  LEA R6, P4, R20, R112, 0x2 ;  /* 0x0000007014067211 */ /* 0x000fe200078810ff */
[----:B0-----:R-:W-:Y:S01]  /*2480*/  IMAD.IADD R14, R103, 0x1, R21 ;  /* 0x00000001670e7824 */ /* 0x001fe200078e0215 */
[----:B------:R-:W-:Y:S01]  /*2490*/  LEA.HI.X R11, R106, UR5, R115, 0x2, P0 ;  /* 0x000000056a0b7c11 */ /* 0x000fe200080f1473 */
[----:B------:R-:W-:Y:S01]  /*24a0*/  IMAD.IADD R107, R107, 0x1, R105 ;  /* 0x000000016b6b7824 */ /* 0x000fe200078e0269 */
[----:B------:R-:W-:Y:S02]  /*24b0*/  ISETP.GT.AND P0, PT, R4, 0x1, PT ;  /* 0x000000010400780c */ /* 0x000fe40003f04270 */
[----:B------:R-:W-:Y:S01]  /*24c0*/  IADD3 R15, P2, R12, R104, RZ ;  /* 0x000000680c0f7210 */ /* 0x000fe20007f5e0ff */
[----:B--2---:R-:W-:-:S04]  /*24d0*/  FMUL R7, R5, R90 ;  /* 0x0000005a05077220 */ /* 0x004fc80000400000 */
[----:B------:R-:W-:Y:S01]  /*24e0*/  FFMA R21, R24, R23, R7 ;  /* 0x0000001718157223 */ /* 0x000fe20000000007 */
[----:B------:R-:W-:Y:S01]  /*24f0*/  LEA.HI.X R7, R20, R113, R14, 0x2, P4 ;  /* 0x0000007114077211 */ /* 0x000fe200020f140e */
[----:B------:R-:W-:Y:S01]  /*2500*/  IMAD.X R20, R107, 0x1, R13, P2 ;  /* 0x000000016b147824 */ /* 0x000fe200010e060d */
[----:B------:R-:W-:Y:S02]  /*2510*/  ISETP.GT.AND P4, PT, R3, RZ, P0 ;  /* 0x000000ff0300720c */ /* 0x000fe40000784270 */
[----:B------:R0:W-:Y:S01]  /*2520*/  @P1 STG.E desc[UR38][R10.64], R21 ;  /* 0x000000150a001986 */ /* 0x0001e2000c101926 */
[----:B------:R-:W-:-:S10]  /*2530*/  LEA R14, P1, R15, R112, 0x2 ;  /* 0x000000700f0e7211 */ /* 0x000fd400078210ff */
[----:B------:R-:W-:Y:S05]  /*2540*/  @!P4 BRA `(.L_x_37) ;  /* 0x000000000004c947 */ /* 0x000fea0003800000 */
[----:B------:R1:W5:Y:S02]  /*2550*/  LDG.E.LTC128B R5, desc[UR38][R6.64+0x4] ;  /* 0x0000042606057981 */ /* 0x000364000c1e1920 */
.L_x_37:
[----:B------:R-:W-:Y:S05]  /*2560*/  BSYNC B1 ;  /* 0x0000000000017941 */ /* 0x000fea0003800000 */
.L_x_36:
[----:B-----5:R-:W-:Y:S01]  /*2570*/  FMUL R12, R5, R90 ;  /* 0x0000005a050c7220 */ /* 0x020fe20000400000 */
[----:B------:R-:W-:-:S03]  /*2580*/  LEA.HI.X R15, R15, R113, R20, 0x2, P1 ;  /* 0x000000710f0f7211 */ /* 0x000fc600008f1414 */
[----:B------:R-:W-:Y:S01]  /*2590*/  FFMA R105, R25, R23, R12 ;  /* 0x0000001719697223 */ /* 0x000fe2000000000c */
[----:B------:R-:W-:-:S04]  /*25a0*/  IMAD.MOV.U32 R25, RZ, RZ, R5 ;  /* 0x000000ffff197224 */ /* 0x000fc800078e0005 */
[----:B------:R2:W-:Y:S04]  /*25b0*/  @P4 STG.E desc[UR38][R10.64+0x4], R105 ;  /* 0x000004690a004986 */ /* 0x0005e8000c101926 */
[----:B------:R-:W3:Y:S01]  /*25c0*/  @P3 LDG.E.LTC128B R25, desc[UR38][R14.64] ;  /* 0x000000260e193981 */ /* 0x000ee2000c1e1920 */
[C---:B------:R-:W-:Y:S01]  /*25d0*/  SHF.L.U64.HI R13, R91.reuse, 0x2, R92 ;  /* 0x000000025b0d7819 */ /* 0x040fe2000001025c */
[----:B------:R-:W-:Y:S01]  /*25e0*/  BSSY B1, `(.L_x_38) ;  /* 0x0000010000017945 */ /* 0x000fe20003800000 */
[----:B------:R-:W-:Y:S02]  /*25f0*/  LEA R12, P2, R91, R10, 0x2 ;  /* 0x0000000a5b0c7211 */ /* 0x000fe400078410ff */
[----:B------:R-:W-:Y:S02]  /*2600*/  IADD3 R20, P1, R8, R104, RZ ;  /* 0x0000006808147210 */ /* 0x000fe40007f3e0ff */
[----:B------:R-:W-:Y:S01]  /*2610*/  ISETP.GT.AND P0, PT, R3, 0x8, P0 ;  /* 0x000000080300780c */ /* 0x000fe20000704270 */
[----:B------:R-:W-:-:S02]  /*2620*/  IMAD.X R13, R13, 0x1, R11, P2 ;  /* 0x000000010d0d7824 */ /* 0x000fc400010e060b */
[----:B0-----:R-:W-:Y:S01]  /*2630*/  IMAD.X R21, R9, 0x1, R107, P1 ;  /* 0x0000000109157824 */ /* 0x001fe200008e066b */
[----:B------:R-:W-:Y:S01]  /*2640*/  ISETP.GT.AND P1, PT, R4, 0x8, PT ;  /* 0x000000080400780c */ /* 0x000fe20003f24270 */
[----:B------:R-:W-:-:S04]  /*2650*/  IMAD.WIDE.U32 R20, R101, R108, R20 ;  /* 0x0000006c65147225 */ /* 0x000fc800078e0014 */
[----:B------:R-:W-:Y:S01]  /*2660*/  IMAD.IADD R9, R103, 0x1, R21 ;  /* 0x0000000167097824 */ /* 0x000fe200078e0215 */
[----:B------:R-:W-:-:S04]  /*2670*/  LEA R8, P4, R20, R112, 0x2 ;  /* 0x0000007014087211 */ /* 0x000fc800078810ff */
[----:B------:R-:W-:Y:S01]  /*2680*/  LEA.HI.X R9, R20, R113, R9, 0x2, P4 ;  /* 0x0000007114097211 */ /* 0x000fe200020f1409 */
[----:B---3--:R-:W-:-:S04]  /*2690*/  FMUL R5, R25, R90 ;  /* 0x0000005a19057220 */ /* 0x008fc80000400000 */
[----:B------:R-:W-:-:S05]  /*26a0*/  FFMA R5, R26, R23, R5 ;  /* 0x000000171a057223 */ /* 0x000fca0000000005 */
[----:B------:R2:W-:Y:S01]  /*26b0*/  @P3 STG.E desc[UR38][R12.64], R5 ;  /* 0x000000050c003986 */ /* 0x0005e2000c101926 */
[----:B------:R-:W-:Y:S05]  /*26c0*/  @!P0 BRA `(.L_x_39) ;  /* 0x0000000000048947 */ /* 0x000fea0003800000 */
[----:B------:R0:W5:Y:S02]  /*26d0*/  LDG.E.LTC128B R25, desc[UR38][R8.64+0x4] ;  /* 0x0000042608197981 */ /* 0x000164000c1e1920 */
.L_x_39:
[----:B------:R-:W-:Y:S05]  /*26e0*/  BSYNC B1 ;  /* 0x0000000000017941 */ /* 0x000fea0003800000 */
.L_x_38:
[----:B-----5:R-:W-:Y:S01]  /*26f0*/  FMUL R14, R25, R90 ;  /* 0x0000005a190e7220 */ /* 0x020fe20000400000 */
[----:B------:R-:W-:Y:S01]  /*2700*/  ISETP.GT.AND P3, PT, R3, RZ, P1 ;  /* 0x000000ff0300720c */ /* 0x000fe20000f64270 */
[----:B------:R-:W-:Y:S01]  /*2710*/  BSSY B1, `(.L_x_40) ;  /* 0x0000006000017945 */ /* 0x000fe20003800000 */
[----:B------:R-:W-:Y:S01]  /*2720*/  ISETP.GT.AND P2, PT, R4, 0x9, PT ;  /* 0x000000090400780c */ /* 0x000fe20003f44270 */
[----:B------:R-:W-:-:S05]  /*2730*/  FFMA R27, R27, R23, R14 ;  /* 0x000000171b1b7223 */ /* 0x000fca000000000e */
[----:B------:R3:W-:Y:S05]  /*2740*/  @P0 STG.E desc[UR38][R12.64+0x4], R27 ;  /* 0x0000041b0c000986 */ /* 0x0007ea000c101926 */
[----:B------:R-:W-:Y:S05]  /*2750*/  @!P3 BRA `(.L_x_41) ;  /* 0x000000000004b947 */ /* 0x000fea0003800000 */
[----:B------:R4:W5:Y:S02]  /*2760*/  LDG.E.LTC128B R25, desc[UR38][R6.64+0x20] ;  /* 0x0000202606197981 */ /* 0x000964000c1e1920 */
.L_x_41:
[----:B------:R-:W-:Y:S05]  /*2770*/  BSYNC B1 ;  /* 0x0000000000017941 */ /* 0x000fea0003800000 */
.L_x_40:
[----:B--2--5:R-:W-:Y:S01]  /*2780*/  FMUL R5, R25, R90 ;  /* 0x0000005a19057220 */ /* 0x024fe20000400000 */
[----:B------:R-:W-:Y:S01]  /*2790*/  ISETP.GT.AND P0, PT, R3, RZ, P2 ;  /* 0x000000ff0300720c */ /* 0x000fe20001704270 */
[----:B------:R-:W-:Y:S02]  /*27a0*/  BSSY B1, `(.L_x_42) ;  /* 0x0000005000017945 */ /* 0x000fe40003800000 */
[----:B------:R-:W-:-:S05]  /*27b0*/  FFMA R5, R28, R23, R5 ;  /* 0x000000171c057223 */ /* 0x000fca0000000005 */
[----:B------:R2:W-:Y:S05]  /*27c0*/  @P3 STG.E desc[UR38][R10.64+0x20], R5 ;  /* 0x000020050a003986 */ /* 0x0005ea000c101926 */
[----:B------:R-:W-:Y:S05]  /*27d0*/  @!P0 BRA `(.L_x_43) ;  /* 0x0000000000048947 */ /* 0x000fea0003800000 */
[----:B------:R0:W5:Y:S02]  /*27e0*/  LDG.E.LTC128B R25, desc[UR38][R6.64+0x24] ;  /* 0x0000242606197981 */ /* 0x000164000c1e1920 */
.L_x_43:
[----:B------:R-:W-:Y:S05]  /*27f0*/  BSYNC B1 ;  /* 0x0000000000017941 */ /* 0x000fea0003800000 */
.L_x_42:
[----:B-----5:R-:W-:Y:S01]  /*2800*/  FMUL R14, R25, R90 ;  /* 0x0000005a190e7220 */ /* 0x020fe20000400000 */
[----:B------:R-:W-:Y:S01]  /*2810*/  ISETP.GT.AND P1, PT, R3, 0x8, P1 ;  /* 0x000000080300780c */ /* 0x000fe20000f24270 */
[----:B------:R-:W-:Y:S02]  /*2820*/  BSSY B1, `(.L_x_44) ;  /* 0x0000005000017945 */ /* 0x000fe40003800000 */
[----:B------:R-:W-:-:S05]  /*2830*/  FFMA R29, R29, R23, R14 ;  /* 0x000000171d1d7223 */ /* 0x000fca000000000e */
[----:B------:R0:W-:Y:S05]  /*2840*/  @P0 STG.E desc[UR38][R10.64+0x24], R29 ;  /* 0x0000241d0a000986 */ /* 0x0001ea000c101926 */
[----:B------:R-:W-:Y:S05]  /*2850*/  @!P1 BRA `(.L_x_45) ;  /* 0x0000000000049947 */ /* 0x000fea0003800000 */
[----:B------:R0:W5:Y:S02]  /*2860*/  LDG.E.LTC128B R25, desc[UR38][R8.64+0x20] ;  /* 0x0000202608197981 */ /* 0x000164000c1e1920 */
.L_x_45:
[----:B------:R-:W-:Y:S05]  /*2870*/  BSYNC B1 ;  /* 0x0000000000017941 */ /* 0x000fea0003800000 */
.L_x_44:
[----:B--2--5:R-:W-:Y:S01]  /*2880*/  FMUL R5, R25, R90 ;  /* 0x0000005a19057220 */ /* 0x024fe20000400000 */
[----:B------:R-:W-:Y:S01]  /*2890*/  ISETP.GT.AND P2, PT, R3, 0x8, P2 ;  /* 0x000000080300780c */ /* 0x000fe20001744270 */
[----:B------:R-:W-:Y:S01]  /*28a0*/  BSSY B1, `(.L_x_46) ;  /* 0x0000006000017945 */ /* 0x000fe20003800000 */
[----:B------:R-:W-:Y:S01]  /*28b0*/  ISETP.GT.AND P0, PT, R4, 0x10, PT ;  /* 0x000000100400780c */ /* 0x000fe20003f04270 */
[----:B------:R-:W-:-:S05]  /*28c0*/  FFMA R5, R30, R23, R5 ;  /* 0x000000171e057223 */ /* 0x000fca0000000005 */
[----:B------:R2:W-:Y:S05]  /*28d0*/  @P1 STG.E desc[UR38][R12.64+0x20], R5 ;  /* 0x000020050c001986 */ /* 0x0005ea000c101926 */
[----:B------:R-:W-:Y:S05]  /*28e0*/  @!P2 BRA `(.L_x_47) ;  /* 0x000000000004a947 */ /* 0x000fea0003800000 */
[----:B------:R0:W5:Y:S02]  /*28f0*/  LDG.E.LTC128B R25, desc[UR38][R8.64+0x24] ;  /* 0x0000242608197981 */ /* 0x000164000c1e1920 */
.L_x_47:
[----:B------:R-:W-:Y:S05]  /*2900*/  BSYNC B1 ;  /* 0x0000000000017941 */ /* 0x000fea0003800000 */
.L_x_46:
        /* <DEDUP_REMOVED lines=8> */
.L_x_49:
[----:B------:R-:W-:Y:S05]  /*2990*/  BSYNC B1 ;  /* 0x0000000000017941 */ /* 0x000fea0003800000 */
.L_x_48:
[----:B--2--5:R-:W-:Y:S01]  /*29a0*/  FMUL R5, R25, R90 ;  /* 0x0000005a19057220 */ /* 0x024fe20000400000 */
[----:B------:R-:W-:Y:S01]  /*29b0*/  ISETP.GT.AND P2, PT, R3, RZ, P1 ;  /* 0x000000ff0300720c */ /* 0x000fe20000f44270 */
[----:B------:R-:W-:Y:S02]  /*29c0*/  BSSY B1, `(.L_x_50) ;  /* 0x0000005000017945 */ /* 0x000fe40003800000 */
[----:B------:R-:W-:-:S05]  /*29d0*/  FFMA R5, R32, R23, R5 ;  /* 0x0000001720057223 */ /* 0x000fca0000000005 */
[----:B------:R2:W-:Y:S05]  /*29e0*/  @P3 STG.E desc[UR38][R10.64+0x40], R5 ;  /* 0x000040050a003986 */ /* 0x0005ea000c101926 */
[----:B------:R-:W-:Y:S05]  /*29f0*/  @!P2 BRA `(.L_x_51) ;  /* 0x000000000004a947 */ /* 0x000fea0003800000 */
[----:B------:R0:W5:Y:S02]  /*2a00*/  LDG.E.LTC128B R25, desc[UR38][R6.64+0x44] ;  /* 0x0000442606197981 */ /* 0x000164000c1e1920 */
.L_x_51:
[----:B------:R-:W-:Y:S05]  /*2a10*/  BSYNC B1 ;  /* 0x0000000000017941 */ /* 0x000fea0003800000 */
.L_x_50:
[----:B-----5:R-:W-:Y:S01]  /*2a20*/  FMUL R14, R25, R90 ;  /* 0x0000005a190e7220 */ /* 0x020fe20000400000 */
[----:B------:R-:W-:Y:S01]  /*2a30*/  ISETP.GT.AND P0, PT, R3, 0x8, P0 ;  /* 0x000000080300780c */ /* 0x000fe20000704270 */
[----:B------:R-:W-:Y:S02]  /*2a40*/  BSSY B1, `(.L_x_52) ;  /* 0x0000005000017945 */ /* 0x000fe40003800000 */
[----:B------:R-:W-:-:S05]  /*2a50*/  FFMA R33, R33, R23, R14 ;  /* 0x0000001721217223 */ /* 0x000fca000000000e */
[----:B------:R0:W-:Y:S05]  /*2a60*/  @P2 STG.E desc[UR38][R10.64+0x44], R33 ;  /* 0x000044210a002986 */ /* 0x0001ea000c101926 */
[----:B------:R-:W-:Y:S05]  /*2a70*/  @!P0 BRA `(.L_x_53) ;  /* 0x0000000000048947 */ /* 0x000fea0003800000 */
[----:B------:R0:W5:Y:S02]  /*2a80*/  LDG.E.LTC128B R25, desc[UR38][R8.64+0x40] ;  /* 0x0000402608197981 */ /* 0x000164000c1e1920 */
.L_x_53:
[----:B------:R-:W-:Y:S05]  /*2a90*/  BSYNC B1 ;  /* 0x0000000000017941 */ /* 0x000fea0003800000 */
.L_x_52:
        /* <DEDUP_REMOVED lines=8> */
.L_x_55:
[----:B------:R-:W-:Y:S05]  /*2b20*/  BSYNC B1 ;  /* 0x0000000000017941 */ /* 0x000fea0003800000 */
.L_x_54:
        /* <DEDUP_REMOVED lines=8> */
.L_x_57:
[----:B------:R-:W-:Y:S05]  /*2bb0*/  BSYNC B1 ;  /* 0x0000000000017941 */ /* 0x000fea0003800000 */
.L_x_56:
[----:B--2--5:R-:W-:Y:S01]  /*2bc0*/  FMUL R5, R25, R90 ;  /* 0x0000005a19057220 */ /* 0x024fe20000400000 */
[----:B------:R-:W-:Y:S01]  /*2bd0*/  ISETP.GT.AND P1, PT, R3, RZ, P0 ;  /* 0x000000ff0300720c */ /* 0x000fe20000724270 */
[----:B------:R-:W-:Y:S02]  /*2be0*/  BSSY B1, `(.L_x_58) ;  /* 0x0000005000017945 */ /* 0x000fe40003800000 */
[----:B------:R-:W-:-:S05]  /*2bf0*/  FFMA R5, R36, R23, R5 ;  /* 0x0000001724057223 */ /* 0x000fca0000000005 */
[----:B------:R2:W-:Y:S05]  /*2c00*/  @P3 STG.E desc[UR38][R10.64+0x60], R5 ;  /* 0x000060050a003986 */ /* 0x0005ea000c101926 */
[----:B------:R-:W-:Y:S05]  /*2c10*/  @!P1 BRA `(.L_x_59) ;  /* 0x0000000000049947 */ /* 0x000fea0003800000 */
[----:B------:R0:W5:Y:S02]  /*2c20*/  LDG.E.LTC128B R25, desc[UR38][R6.64+0x64] ;  /* 0x0000642606197981 */ /* 0x000164000c1e1920 */
.L_x_59:
[----:B------:R-:W-:Y:S05]  /*2c30*/  BSYNC B1 ;  /* 0x0000000000017941 */ /* 0x000fea0003800000 */
.L_x_58:
[----:B-----5:R-:W-:Y:S01]  /*2c40*/  FMUL R14, R25, R90 ;  /* 0x0000005a190e7220 */ /* 0x020fe20000400000 */
[----:B------:R-:W-:Y:S01]  /*2c50*/  ISETP.GT.AND P2, PT, R3, 0x8, P2 ;  /* 0x000000080300780c */ /* 0x000fe20001744270 */
[----:B------:R-:W-:Y:S02]  /*2c60*/  BSSY B1, `(.L_x_60) ;  /* 0x0000005000017945 */ /* 0x000fe40003800000 */
[----:B------:R-:W-:-:S05]  /*2c70*/  FFMA R37, R37, R23, R14 ;  /* 0x0000001725257223 */ /* 0x000fca000000000e */
[----:B------:R0:W-:Y:S05]  /*2c80*/  @P1 STG.E desc[UR38][R10.64+0x64], R37 ;  /* 0x000064250a001986 */ /* 0x0001ea000c101926 */
[----:B------:R-:W-:Y:S05]  /*2c90*/  @!P2 BRA `(.L_x_61) ;  /* 0x000000000004a947 */ /* 0x000fea0003800000 */
[----:B------:R0:W5:Y:S02]  /*2ca0*/  LDG.E.LTC128B R25, desc[UR38][R8.64+0x60] ;  /* 0x0000602608197981 */ /* 0x000164000c1e1920 */
.L_x_61:
[----:B------:R-:W-:Y:S05]  /*2cb0*/  BSYNC B1 ;  /* 0x0000000000017941 */ /* 0x000fea0003800000 */
.L_x_60:
        /* <DEDUP_REMOVED lines=8> */
.L_x_63:
[----:B------:R-:W-:Y:S05]  /*2d40*/  BSYNC B1 ;  /* 0x0000000000017941 */ /* 0x000fea0003800000 */
.L_x_62:
        /* <DEDUP_REMOVED lines=8> */
.L_x_65:
[----:B------:R-:W-:Y:S05]  /*2dd0*/  BSYNC B1 ;  /* 0x0000000000017941 */ /* 0x000fea0003800000 */
.L_x_64:
[----:B--2--5:R-:W-:Y:S01]  /*2de0*/  FMUL R5, R25, R90 ;  /* 0x0000005a19057220 */ /* 0x024fe20000400000 */
[----:B------:R-:W-:Y:S01]  /*2df0*/  ISETP.GT.AND P0, PT, R3, RZ, P2 ;  /* 0x000000ff0300720c */ /* 0x000fe20001704270 */
[----:B------:R-:W-:Y:S02]  /*2e00*/  BSSY B1, `(.L_x_66) ;  /* 0x0000005000017945 */ /* 0x000fe40003800000 */
[----:B------:R-:W-:-:S05]  /*2e10*/  FFMA R5, R40, R23, R5 ;  /* 0x0000001728057223 */ /* 0x000fca0000000005 */
[----:B------:R2:W-:Y:S05]  /*2e20*/  @P3 STG.E desc[UR38][R10.64+0x80], R5 ;  /* 0x000080050a003986 */ /* 0x0005ea000c101926 */
[----:B------:R-:W-:Y:S05]  /*2e30*/  @!P0 BRA `(.L_x_67) ;  /* 0x0000000000048947 */ /* 0x000fea0003800000 */
[----:B------:R0:W5:Y:S02]  /*2e40*/  LDG.E.LTC128B R25, desc[UR38][R6.64+0x84] ;  /* 0x0000842606197981 */ /* 0x000164000c1e1920 */
.L_x_67:
[----:B------:R-:W-:Y:S05]  /*2e50*/  BSYNC B1 ;  /* 0x0000000000017941 */ /* 0x000fea0003800000 */
.L_x_66:
[----:B-----5:R-:W-:Y:S01]  /*2e60*/  FMUL R14, R25, R90 ;  /* 0x0000005a190e7220 */ /* 0x020fe20000400000 */
[----:B------:R-:W-:Y:S01]  /*2e70*/  ISETP.GT.AND P1, PT, R3, 0x8, P1 ;  /* 0x000000080300780c */ /* 0x000fe20000f24270 */
[----:B------:R-:W-:Y:S02]  /*2e80*/  BSSY B1, `(.L_x_68) ;  /* 0x0000005000017945 */ /* 0x000fe40003800000 */
[----:B------:R-:W-:-:S05]  /*2e90*/  FFMA R41, R41, R23, R14 ;  /* 0x0000001729297223 */ /* 0x000fca000000000e */
[----:B------:R0:W-:Y:S05]  /*2ea0*/  @P0 STG.E desc[UR38][R10.64+0x84], R41 ;  /* 0x000084290a000986 */ /* 0x0001ea000c101926 */
[----:B------:R-:W-:Y:S05]  /*2eb0*/  @!P1 BRA `(.L_x_69) ;  /* 0x0000000000049947 */ /* 0x000fea0003800000 */
[----:B------:R0:W5:Y:S02]  /*2ec0*/  LDG.E.LTC128B R25, desc[UR38][R8.64+0x80] ;  /* 0x0000802608197981 */ /* 0x000164000c1e1920 */
.L_x_69:
[----:B------:R-:W-:Y:S05]  /*2ed0*/  BSYNC B1 ;  /* 0x0000000000017941 */ /* 0x000fea0003800000 */
.L_x_68:
        /* <DEDUP_REMOVED lines=8> */
.L_x_71:
[----:B------:R-:W-:Y:S05]  /*2f60*/  BSYNC B1 ;  /* 0x0000000000017941 */ /* 0x000fea0003800000 */
.L_x_70:
        /* <DEDUP_REMOVED lines=8> */
.L_x_73:
[----:B------:R-:W-:Y:S05]  /*2ff0*/  BSYNC B1 ;  /* 0x0000000000017941 */ /* 0x000fea0003800000 */
.L_x_72:
[----:B--2--5:R-:W-:Y:S01]  /*3000*/  FMUL R5, R25, R90 ;  /* 0x0000005a19057220 */ /* 0x024fe20000400000 */
[----:B------:R-:W-:Y:S01]  /*3010*/  ISETP.GT.AND P2, PT, R3, RZ, P1 ;  /* 0x000000ff0300720c */ /* 0x000fe20000f44270 */
[----:B------:R-:W-:Y:S02]  /*3020*/  BSSY B1, `(.L_x_74) ;  /* 0x0000005000017945 */ /* 0x000fe40003800000 */
[----:B------:R-:W-:-:S05]  /*3030*/  FFMA R5, R44, R23, R5 ;  /* 0x000000172c057223 */ /* 0x000fca0000000005 */
[----:B------:R2:W-:Y:S05]  /*3040*/  @P3 STG.E desc[UR38][R10.64+0xa0], R5 ;  /* 0x0000a0050a003986 */ /* 0x0005ea000c101926 */
[----:B------:R-:W-:Y:S05]  /*3050*/  @!P2 BRA `(.L_x_75) ;  /* 0x000000000004a947 */ /* 0x000fea0003800000 */
[----:B------:R0:W5:Y:S02]  /*3060*/  LDG.E.LTC128B R25, desc[UR38][R6.64+0xa4] ;  /* 0x0000a42606197981 */ /* 0x000164000c1e1920 */
.L_x_75:
[----:B------:R-:W-:Y:S05]  /*3070*/  BSYNC B1 ;  /* 0x0000000000017941 */ /* 0x000fea0003800000 */
.L_x_74:
[----:B-----5:R-:W-:Y:S01]  /*3080*/  FMUL R14, R25, R90 ;  /* 0x0000005a190e7220 */ /* 0x020fe20000400000 */
[----:B------:R-:W-:Y:S01]  /*3090*/  ISETP.GT.AND P0, PT, R3, 0x8, P0 ;  /* 0x000000080300780c */ /* 0x000fe20000704270 */
[----:B------:R-:W-:Y:S02]  /*30a0*/  BSSY B1, `(.L_x_76) ;  /* 0x0000005000017945 */ /* 0x000fe40003800000 */
[----:B------:R-:W-:-:S05]  /*30b0*/  FFMA R45, R45, R23, R14 ;  /* 0x000000172d2d7223 */ /* 0x000fca000000000e */
[----:B------:R0:W-:Y:S05]  /*30c0*/  @P2 STG.E desc[UR38][R10.64+0xa4], R45 ;  /* 0x0000a42d0a002986 */ /* 0x0001ea000c101926 */
[----:B------:R-:W-:Y:S05]  /*30d0*/  @!P0 BRA `(.L_x_77) ;  /* 0x0000000000048947 */ /* 0x000fea0003800000 */
[----:B------:R0:W5:Y:S02]  /*30e0*/  LDG.E.LTC128B R25, desc[UR38][R8.64+0xa0] ;  /* 0x0000a02608197981 */ /* 0x000164000c1e1920 */
.L_x_77:
[----:B------:R-:W-:Y:S05]  /*30f0*/  BSYNC B1 ;  /* 0x0000000000017941 */ /* 0x000fea0003800000 */
.L_x_76:
        /* <DEDUP_REMOVED lines=8> */
.L_x_79:
[----:B------:R-:W-:Y:S05]  /*3180*/  BSYNC B1 ;  /* 0x0000000000017941 */ /* 0x000fea0003800000 */
.L_x_78:
        /* <DEDUP_REMOVED lines=8> */
.L_x_81:
[----:B------:R-:W-:Y:S05]  /*3210*/  BSYNC B1 ;  /* 0x0000000000017941 */ /* 0x000fea0003800000 */
.L_x_80:
[----:B--2--5:R-:W-:Y:S01]  /*3220*/  FMUL R5, R25, R90 ;  /* 0x0000005a19057220 */ /* 0x024fe20000400000 */
[----:B------:R-:W-:Y:S01]  /*3230*/  ISETP.GT.AND P1, PT, R3, RZ, P0 ;  /* 0x000000ff0300720c */ /* 0x000fe20000724270 */
[----:B------:R-:W-:Y:S02]  /*3240*/  BSSY B1, `(.L_x_82) ;  /* 0x0000005000017945 */ /* 0x000fe40003800000 */
[----:B------:R-:W-:-:S05]  /*3250*/  FFMA R5, R48, R23, R5 ;  /* 0x0000001730057223 */ /* 0x000fca0000000005 */
[----:B------:R2:W-:Y:S05]  /*3260*/  @P3 STG.E desc[UR38][R10.64+0xc0], R5 ;  /* 0x0000c0050a003986 */ /* 0x0005ea000c101926 */
[----:B------:R-:W-:Y:S05]  /*3270*/  @!P1 BRA `(.L_x_83) ;  /* 0x0000000000049947 */ /* 0x000fea0003800000 */
[----:B------:R0:W5:Y:S02]  /*3280*/  LDG.E.LTC128B R25, desc[UR38][R6.64+0xc4] ;  /* 0x0000c42606197981 */ /* 0x000164000c1e1920 */
.L_x_83:
[----:B------:R-:W-:Y:S05]  /*3290*/  BSYNC B1 ;  /* 0x0000000000017941 */ /* 0x000fea0003800000 */
.L_x_82:
[----:B-----5:R-:W-:Y:S01]  /*32a0*/  FMUL R14, R25, R90 ;  /* 0x0000005a190e7220 */ /* 0x020fe20000400000 */
[----:B------:R-:W-:Y:S01]  /*32b0*/  ISETP.GT.AND P2, PT, R3, 0x8, P2 ;  /* 0x000000080300780c */ /* 0x000fe20001744270 */
[----:B------:R-:W-:Y:S02]  /*32c0*/  BSSY B1, `(.L_x_84) ;  /* 0x0000005000017945 */ /* 0x000fe40003800000 */
[----:B------:R-:W-:-:S05]  /*32d0*/  FFMA R49, R49, R23, R14 ;  /* 0x0000001731317223 */ /* 0x000fca000000000e */
[----:B------:R0:W-:Y:S05]  /*32e0*/  @P1 STG.E desc[UR38][R10.64+0xc4], R49 ;  /* 0x0000c4310a001986 */ /* 0x0001ea000c101926 */
[----:B------:R-:W-:Y:S05]  /*32f0*/  @!P2 BRA `(.L_x_85) ;  /* 0x000000000004a947 */ /* 0x000fea0003800000 */
[----:B------:R0:W5:Y:S02]  /*3300*/  LDG.E.LTC128B R25, desc[UR38][R8.64+0xc0] ;  /* 0x0000c02608197981 */ /* 0x000164000c1e1920 */
.L_x_85:
[----:B------:R-:W-:Y:S05]  /*3310*/  BSYNC B1 ;  /* 0x0000000000017941 */ /* 0x000fea0003800000 */
.L_x_84:
        /* <DEDUP_REMOVED lines=8> */
.L_x_87:
[----:B------:R-:W-:Y:S05]  /*33a0*/  BSYNC B1 ;  /* 0x0000000000017941 */ /* 0x000fea0003800000 */
.L_x_86:
        /* <DEDUP_REMOVED lines=8> */
.L_x_89:
[----:B------:R-:W-:Y:S05]  /*3430*/  BSYNC B1 ;  /* 0x0000000000017941 */ /* 0x000fea0003800000 */
.L_x_88:
[----:B--2--5:R-:W-:Y:S01]  /*3440*/  FMUL R5, R25, R90 ;  /* 0x0000005a19057220 */ /* 0x024fe20000400000 */
[----:B------:R-:W-:Y:S01]  /*3450*/  ISETP.GT.AND P0, PT, R3, RZ, P2 ;  /* 0x000000ff0300720c */ /* 0x000fe20001704270 */
[----:B------:R-:W-:Y:S02]  /*3460*/  BSSY B1, `(.L_x_90) ;  /* 0x0000005000017945 */ /* 0x000fe40003800000 */
[----:B------:R-:W-:-:S05]  /*3470*/  FFMA R5, R52, R23, R5 ;  /* 0x0000001734057223 */ /* 0x000fca0000000005 */
[----:B------:R2:W-:Y:S05]  /*3480*/  @P3 STG.E desc[UR38][R10.64+0xe0], R5 ;  /* 0x0000e0050a003986 */ /* 0x0005ea000c101926 */
[----:B------:R-:W-:Y:S05]  /*3490*/  @!P0 BRA `(.L_x_91) ;  /* 0x0000000000048947 */ /* 0x000fea0003800000 */
[----:B------:R0:W5:Y:S02]  /*34a0*/  LDG.E.LTC128B R25, desc[UR38][R6.64+0xe4] ;  /* 0x0000e42606197981 */ /* 0x000164000c1e1920 */
.L_x_91:
[----:B------:R-:W-:Y:S05]  /*34b0*/  BSYNC B1 ;  /* 0x0000000000017941 */ /* 0x000fea0003800000 */
.L_x_90:
[----:B-----5:R-:W-:Y:S01]  /*34c0*/  FMUL R14, R25, R90 ;  /* 0x0000005a190e7220 */ /* 0x020fe20000400000 */
[----:B------:R-:W-:Y:S01]  /*34d0*/  ISETP.GT.AND P1, PT, R3, 0x8, P1 ;  /* 0x000000080300780c */ /* 0x000fe20000f24270 */
[----:B------:R-:W-:Y:S02]  /*34e0*/  BSSY B1, `(.L_x_92) ;  /* 0x0000005000017945 */ /* 0x000fe40003800000 */
[----:B------:R-:W-:-:S05]  /*34f0*/  FFMA R53, R53, R23, R14 ;  /* 0x0000001735357223 */ /* 0x000fca000000000e */
[----:B------:R0:W-:Y:S05]  /*3500*/  @P0 STG.E desc[UR38][R10.64+0xe4], R53 ;  /* 0x0000e4350a000986 */ /* 0x0001ea000c101926 */
[----:B------:R-:W-:Y:S05]  /*3510*/  @!P1 BRA `(.L_x_93) ;  /* 0x0000000000049947 */ /* 0x000fea0003800000 */
[----:B------:R0:W5:Y:S02]  /*3520*/  LDG.E.LTC128B R25, desc[UR38][R8.64+0xe0] ;  /* 0x0000e02608197981 */ /* 0x000164000c1e1920 */
.L_x_93:
[----:B------:R-:W-:Y:S05]  /*3530*/  BSYNC B1 ;  /* 0x0000000000017941 */ /* 0x000fea0003800000 */
.L_x_92:
        /* <DEDUP_REMOVED lines=8> */
.L_x_95:
[----:B------:R-:W-:Y:S05]  /*35c0*/  BSYNC B1 ;  /* 0x0000000000017941 */ /* 0x000fea0003800000 */
.L_x_94:
        /* <DEDUP_REMOVED lines=8> */
.L_x_97:
[----:B------:R-:W-:Y:S05]  /*3650*/  BSYNC B1 ;  /* 0x0000000000017941 */ /* 0x000fea0003800000 */
.L_x_96:
[----:B--2--5:R-:W-:Y:S01]  /*3660*/  FMUL R5, R25, R90 ;  /* 0x0000005a19057220 */ /* 0x024fe20000400000 */
[----:B------:R-:W-:Y:S01]  /*3670*/  ISETP.GT.AND P2, PT, R3, RZ, P1 ;  /* 0x000000ff0300720c */ /* 0x000fe20000f44270 */
[----:B------:R-:W-:Y:S02]  /*3680*/  BSSY B1, `(.L_x_98) ;  /* 0x0000005000017945 */ /* 0x000fe40003800000 */
[----:B------:R-:W-:-:S05]  /*3690*/  FFMA R5, R56, R23, R5 ;  /* 0x0000001738057223 */ /* 0x000fca0000000005 */
[----:B------:R2:W-:Y:S05]  /*36a0*/  @P3 STG.E desc[UR38][R10.64+0x100], R5 ;  /* 0x000100050a003986 */ /* 0x0005ea000c101926 */
[----:B------:R-:W-:Y:S05]  /*36b0*/  @!P2 BRA `(.L_x_99) ;  /* 0x000000000004a947 */ /* 0x000fea0003800000 */
[----:B------:R0:W5:Y:S02]  /*36c0*/  LDG.E.LTC128B R25, desc[UR38][R6.64+0x104] ;  /* 0x0001042606197981 */ /* 0x000164000c1e1920 */
.L_x_99:
[----:B------:R-:W-:Y:S05]  /*36d0*/  BSYNC B1 ;  /* 0x0000000000017941 */ /* 0x000fea0003800000 */
.L_x_98:
[----:B-----5:R-:W-:Y:S01]  /*36e0*/  FMUL R14, R25, R90 ;  /* 0x0000005a190e7220 */ /* 0x020fe20000400000 */
[----:B------:R-:W-:Y:S01]  /*36f0*/  ISETP.GT.AND P0, PT, R3, 0x8, P0 ;  /* 0x000000080300780c */ /* 0x000fe20000704270 */
[----:B------:R-:W-:Y:S02]  /*3700*/  BSSY B1, `(.L_x_100) ;  /* 0x0000005000017945 */ /* 0x000fe40003800000 */
[----:B------:R-:W-:-:S05]  /*3710*/  FFMA R57, R57, R23, R14 ;  /* 0x0000001739397223 */ /* 0x000fca000000000e */
[----:B------:R0:W-:Y:S05]  /*3720*/  @P2 STG.E desc[UR38][R10.64+0x104], R57 ;  /* 0x000104390a002986 */ /* 0x0001ea000c101926 */
[----:B------:R-:W-:Y:S05]  /*3730*/  @!P0 BRA `(.L_x_101) ;  /* 0x0000000000048947 */ /* 0x000fea0003800000 */
[----:B------:R0:W5:Y:S02]  /*3740*/  LDG.E.LTC128B R25, desc[UR38][R8.64+0x100] ;  /* 0x0001002608197981 */ /* 0x000164000c1e1920 */
.L_x_101:
[----:B------:R-:W-:Y:S05]  /*3750*/  BSYNC B1 ;  /* 0x0000000000017941 */ /* 0x000fea0003800000 */
.L_x_100:
        /* <DEDUP_REMOVED lines=8> */
.L_x_103:
[----:B------:R-:W-:Y:S05]  /*37e0*/  BSYNC B1 ;  /* 0x0000000000017941 */ /* 0x000fea0003800000 */
.L_x_102:
        /* <DEDUP_REMOVED lines=8> */
.L_x_105:
[----:B------:R-:W-:Y:S05]  /*3870*/  BSYNC B1 ;  /* 0x0000000000017941 */ /* 0x000fea0003800000 */
.L_x_104:
[----:B--2--5:R-:W-:Y:S01]  /*3880*/  FMUL R5, R25, R90 ;  /* 0x0000005a19057220 */ /* 0x024fe20000400000 */
[----:B------:R-:W-:Y:S01]  /*3890*/  ISETP.GT.AND P1, PT, R3, RZ, P0 ;  /* 0x000000ff0300720c */ /* 0x000fe20000724270 */
[----:B------:R-:W-:Y:S02]  /*38a0*/  BSSY B1, `(.L_x_106) ;  /* 0x0000005000017945 */ /* 0x000fe40003800000 */
[----:B------:R-:W-:-:S05]  /*38b0*/  FFMA R5, R60, R23, R5 ;  /* 0x000000173c057223 */ /* 0x000fca0000000005 */
[----:B------:R2:W-:Y:S05]  /*38c0*/  @P3 STG.E desc[UR38][R10.64+0x120], R5 ;  /* 0x000120050a003986 */ /* 0x0005ea000c101926 */
[----:B------:R-:W-:Y:S05]  /*38d0*/  @!P1 BRA `(.L_x_107) ;  /* 0x0000000000049947 */ /* 0x000fea0003800000 */
[----:B------:R0:W5:Y:S02]  /*38e0*/  LDG.E.LTC128B R25, desc[UR38][R6.64+0x124] ;  /* 0x0001242606197981 */ /* 0x000164000c1e1920 */
.L_x_107:
[----:B------:R-:W-:Y:S05]  /*38f0*/  BSYNC B1 ;  /* 0x0000000000017941 */ /* 0x000fea0003800000 */
.L_x_106:
[----:B-----5:R-:W-:Y:S01]  /*3900*/  FMUL R14, R25, R90 ;  /* 0x0000005a190e7220 */ /* 0x020fe20000400000 */
[----:B------:R-:W-:Y:S01]  /*3910*/  ISETP.GT.AND P2, PT, R3, 0x8, P2 ;  /* 0x000000080300780c */ /* 0x000fe20001744270 */
[----:B------:R-:W-:Y:S02]  /*3920*/  BSSY B1, `(.L_x_108) ;  /* 0x0000005000017945 */ /* 0x000fe40003800000 */
[----:B------:R-:W-:-:S05]  /*3930*/  FFMA R61, R61, R23, R14 ;  /* 0x000000173d3d7223 */ /* 0x000fca000000000e */
[----:B------:R0:W-:Y:S05]  /*3940*/  @P1 STG.E desc[UR38][R10.64+0x124], R61 ;  /* 0x0001243d0a001986 */ /* 0x0001ea000c101926 */
[----:B------:R-:W-:Y:S05]  /*3950*/  @!P2 BRA `(.L_x_109) ;  /* 0x000000000004a947 */ /* 0x000fea0003800000 */
[----:B------:R0:W5:Y:S02]  /*3960*/  LDG.E.LTC128B R25, desc[UR38][R8.64+0x120] ;  /* 0x0001202608197981 */ /* 0x000164000c1e1920 */
.L_x_109:
[----:B------:R-:W-:Y:S05]  /*3970*/  BSYNC B1 ;  /* 0x0000000000017941 */ /* 0x000fea0003800000 */
.L_x_108:
        /* <DEDUP_REMOVED lines=8> */
.L_x_111:
[----:B------:R-:W-:Y:S05]  /*3a00*/  BSYNC B1 ;  /* 0x0000000000017941 */ /* 0x000fea0003800000 */
.L_x_110:
        /* <DEDUP_REMOVED lines=8> */
.L_x_113:
[----:B------:R-:W-:Y:S05]  /*3a90*/  BSYNC B1 ;  /* 0x0000000000017941 */ /* 0x000fea0003800000 */
.L_x_112:
[----:B--2--5:R-:W-:Y:S01]  /*3aa0*/  FMUL R5, R25, R90 ;  /* 0x0000005a19057220 */ /* 0x024fe20000400000 */
[----:B------:R-:W-:Y:S01]  /*3ab0*/  ISETP.GT.AND P0, PT, R3, RZ, P2 ;  /* 0x000000ff0300720c */ /* 0x000fe20001704270 */
[----:B------:R-:W-:Y:S02]  /*3ac0*/  BSSY B1, `(.L_x_114) ;  /* 0x0000005000017945 */ /* 0x000fe40003800000 */
[----:B------:R-:W-:-:S05]  /*3ad0*/  FFMA R5, R64, R23, R5 ;  /* 0x0000001740057223 */ /* 0x000fca0000000005 */
[----:B------:R2:W-:Y:S05]  /*3ae0*/  @P3 STG.E desc[UR38][R10.64+0x140], R5 ;  /* 0x000140050a003986 */ /* 0x0005ea000c101926 */
[----:B------:R-:W-:Y:S05]  /*3af0*/  @!P0 BRA `(.L_x_115) ;  /* 0x0000000000048947 */ /* 0x000fea0003800000 */
[----:B------:R0:W5:Y:S02]  /*3b00*/  LDG.E.LTC128B R25, desc[UR38][R6.64+0x144] ;  /* 0x0001442606197981 */ /* 0x000164000c1e1920 */
.L_x_115:
[----:B------:R-:W-:Y:S05]  /*3b10*/  BSYNC B1 ;  /* 0x0000000000017941 */ /* 0x000fea0003800000 */
.L_x_114:
[----:B-----5:R-:W-:Y:S01]  /*3b20*/  FMUL R14, R25, R90 ;  /* 0x0000005a190e7220 */ /* 0x020fe20000400000 */
[----:B------:R-:W-:Y:S01]  /*3b30*/  ISETP.GT.AND P1, PT, R3, 0x8, P1 ;  /* 0x000000080300780c */ /* 0x000fe20000f24270 */
[----:B------:R-:W-:Y:S02]  /*3b40*/  BSSY B1, `(.L_x_116) ;  /* 0x0000005000017945 */ /* 0x000fe40003800000 */
[----:B------:R-:W-:-:S05]  /*3b50*/  FFMA R65, R65, R23, R14 ;  /* 0x0000001741417223 */ /* 0x000fca000000000e */
[----:B------:R0:W-:Y:S05]  /*3b60*/  @P0 STG.E desc[UR38][R10.64+0x144], R65 ;  /* 0x000144410a000986 */ /* 0x0001ea000c101926 */
[----:B------:R-:W-:Y:S05]  /*3b70*/  @!P1 BRA `(.L_x_117) ;  /* 0x0000000000049947 */ /* 0x000fea0003800000 */
[----:B------:R0:W5:Y:S02]  /*3b80*/  LDG.E.LTC128B R25, desc[UR38][R8.64+0x140] ;  /* 0x0001402608197981 */ /* 0x000164000c1e1920 */
.L_x_117:
[----:B------:R-:W-:Y:S05]  /*3b90*/  BSYNC B1 ;  /* 0x0000000000017941 */ /* 0x000fea0003800000 */
.L_x_116:
        /* <DEDUP_REMOVED lines=8> */
.L_x_119:
[----:B------:R-:W-:Y:S05]  /*3c20*/  BSYNC B1 ;  /* 0x0000000000017941 */ /* 0x000fea0003800000 */
.L_x_118:
        /* <DEDUP_REMOVED lines=8> */
.L_x_121:
[----:B------:R-:W-:Y:S05]  /*3cb0*/  BSYNC B1 ;  /* 0x0000000000017941 */ /* 0x000fea0003800000 */
.L_x_120:
[----:B--2--5:R-:W-:Y:S01]  /*3cc0*/  FMUL R5, R25, R90 ;  /* 0x0000005a19057220 */ /* 0x024fe20000400000 */
[----:B------:R-:W-:Y:S01]  /*3cd0*/  ISETP.GT.AND P2, PT, R3, RZ, P1 ;  /* 0x000000ff0300720c */ /* 0x000fe20000f44270 */
[----:B------:R-:W-:Y:S02]  /*3ce0*/  BSSY B1, `(.L_x_122) ;  /* 0x0000005000017945 */ /* 0x000fe40003800000 */
[----:B------:R-:W-:-:S05]  /*3cf0*/  FFMA R5, R68, R23, R5 ;  /* 0x0000001744057223 */ /* 0x000fca0000000005 */
[----:B------:R2:W-:Y:S05]  /*3d00*/  @P3 STG.E desc[UR38][R10.64+0x160], R5 ;  /* 0x000160050a003986 */ /* 0x0005ea000c101926 */
[----:B------:R-:W-:Y:S05]  /*3d10*/  @!P2 BRA `(.L_x_123) ;  /* 0x000000000004a947 */ /* 0x000fea0003800000 */
[----:B------:R0:W5:Y:S02]  /*3d20*/  LDG.E.LTC128B R25, desc[UR38][R6.64+0x164] ;  /* 0x0001642606197981 */ /* 0x000164000c1e1920 */
.L_x_123:
[----:B------:R-:W-:Y:S05]  /*3d30*/  BSYNC B1 ;  /* 0x0000000000017941 */ /* 0x000fea0003800000 */
.L_x_122:
[----:B-----5:R-:W-:Y:S01]  /*3d40*/  FMUL R14, R25, R90 ;  /* 0x0000005a190e7220 */ /* 0x020fe20000400000 */
[----:B------:R-:W-:Y:S01]  /*3d50*/  ISETP.GT.AND P0, PT, R3, 0x8, P0 ;  /* 0x000000080300780c */ /* 0x000fe20000704270 */
[----:B------:R-:W-:Y:S02]  /*3d60*/  BSSY B1, `(.L_x_124) ;  /* 0x0000005000017945 */ /* 0x000fe40003800000 */
[----:B------:R-:W-:-:S05]  /*3d70*/  FFMA R69, R69, R23, R14 ;  /* 0x0000001745457223 */ /* 0x000fca000000000e */
[----:B------:R0:W-:Y:S05]  /*3d80*/  @P2 STG.E desc[UR38][R10.64+0x164], R69 ;  /* 0x000164450a002986 */ /* 0x0001ea000c101926 */
[----:B------:R-:W-:Y:S05]  /*3d90*/  @!P0 BRA `(.L_x_125) ;  /* 0x0000000000048947 */ /* 0x000fea0003800000 */
[----:B------:R0:W5:Y:S02]  /*3da0*/  LDG.E.LTC128B R25, desc[UR38][R8.64+0x160] ;  /* 0x0001602608197981 */ /* 0x000164000c1e1920 */
.L_x_125:
[----:B------:R-:W-:Y:S05]  /*3db0*/  BSYNC B1 ;  /* 0x0000000000017941 */ /* 0x000fea0003800000 */
.L_x_124:
        /* <DEDUP_REMOVED lines=8> */
.L_x_127:
[----:B------:R-:W-:Y:S05]  /*3e40*/  BSYNC B1 ;  /* 0x0000000000017941 */ /* 0x000fea0003800000 */
.L_x_126:
        /* <DEDUP_REMOVED lines=8> */
.L_x_129:
[----:B------:R-:W-:Y:S05]  /*3ed0*/  BSYNC B1 ;  /* 0x0000000000017941 */ /* 0x000fea0003800000 */
.L_x_128:
[----:B--2--5:R-:W-:Y:S01]  /*3ee0*/  FMUL R5, R25, R90 ;  /* 0x0000005a19057220 */ /* 0x024fe20000400000 */
[----:B------:R-:W-:Y:S01]  /*3ef0*/  ISETP.GT.AND P1, PT, R3, RZ, P0 ;  /* 0x000000ff0300720c */ /* 0x000fe20000724270 */
[----:B------:R-:W-:Y:S02]  /*3f00*/  BSSY B1, `(.L_x_130) ;  /* 0x0000005000017945 */ /* 0x000fe40003800000 */
[----:B------:R-:W-:-:S05]  /*3f10*/  FFMA R5, R72, R23, R5 ;  /* 0x0000001748057223 */ /* 0x000fca0000000005 */
[----:B------:R2:W-:Y:S05]  /*3f20*/  @P3 STG.E desc[UR38][R10.64+0x180], R5 ;  /* 0x000180050a003986 */ /* 0x0005ea000c101926 */
[----:B------:R-:W-:Y:S05]  /*3f30*/  @!P1 BRA `(.L_x_131) ;  /* 0x0000000000049947 */ /* 0x000fea0003800000 */
[----:B------:R0:W5:Y:S02]  /*3f40*/  LDG.E.LTC128B R25, desc[UR38][R6.64+0x184] ;  /* 0x0001842606197981 */ /* 0x000164000c1e1920 */
.L_x_131:
[----:B------:R-:W-:Y:S05]  /*3f50*/  BSYNC B1 ;  /* 0x0000000000017941 */ /* 0x000fea0003800000 */
.L_x_130:
[----:B-----5:R-:W-:Y:S01]  /*3f60*/  FMUL R14, R25, R90 ;  /* 0x0000005a190e7220 */ /* 0x020fe20000400000 */
[----:B------:R-:W-:Y:S01]  /*3f70*/  ISETP.GT.AND P2, PT, R3, 0x8, P2 ;  /* 0x000000080300780c */ /* 0x000fe20001744270 */
[----:B------:R-:W-:Y:S02]  /*3f80*/  BSSY B1, `(.L_x_132) ;  /* 0x0000005000017945 */ /* 0x000fe40003800000 */
[----:B------:R-:W-:-:S05]  /*3f90*/  FFMA R73, R73, R23, R14 ;  /* 0x0000001749497223 */ /* 0x000fca000000000e */
[----:B------:R0:W-:Y:S05]  /*3fa0*/  @P1 STG.E desc[UR38][R10.64+0x184], R73 ;  /* 0x000184490a001986 */ /* 0x0001ea000c101926 */
[----:B------:R-:W-:Y:S05]  /*3fb0*/  @!P2 BRA `(.L_x_133) ;  /* 0x000000000004a947 */ /* 0x000fea0003800000 */
[----:B------:R0:W5:Y:S02]  /*3fc0*/  LDG.E.LTC128B R25, desc[UR38][R8.64+0x180] ;  /* 0x0001802608197981 */ /* 0x000164000c1e1920 */
.L_x_133:
[----:B------:R-:W-:Y:S05]  /*3fd0*/  BSYNC B1 ;  /* 0x0000000000017941 */ /* 0x000fea0003800000 */
.L_x_132:
        /* <DEDUP_REMOVED lines=8> */
.L_x_135:
[----:B------:R-:W-:Y:S05]  /*4060*/  BSYNC B1 ;  /* 0x0000000000017941 */ /* 0x000fea0003800000 */
.L_x_134:
        /* <DEDUP_REMOVED lines=8> */
.L_x_137:
[----:B------:R-:W-:Y:S05]  /*40f0*/  BSYNC B1 ;  /* 0x0000000000017941 */ /* 0x000fea0003800000 */
.L_x_136:
[----:B--2--5:R-:W-:Y:S01]  /*4100*/  FMUL R5, R25, R90 ;  /* 0x0000005a19057220 */ /* 0x024fe20000400000 */
[----:B------:R-:W-:Y:S01]  /*4110*/  ISETP.GT.AND P0, PT, R3, RZ, P2 ;  /* 0x000000ff0300720c */ /* 0x000fe20001704270 */
[----:B------:R-:W-:Y:S02]  /*4120*/  BSSY B1, `(.L_x_138) ;  /* 0x0000005000017945 */ /* 0x000fe40003800000 */
[----:B------:R-:W-:-:S05]  /*4130*/  FFMA R5, R76, R23, R5 ;  /* 0x000000174c057223 */ /* 0x000fca0000000005 */
[----:B------:R2:W-:Y:S05]  /*4140*/  @P3 STG.E desc[UR38][R10.64+0x1a0], R5 ;  /* 0x0001a0050a003986 */ /* 0x0005ea000c101926 */
[----:B------:R-:W-:Y:S05]  /*4150*/  @!P0 BRA `(.L_x_139) ;  /* 0x0000000000048947 */ /* 0x000fea0003800000 */
[----:B------:R0:W5:Y:S02]  /*4160*/  LDG.E.LTC128B R25, desc[UR38][R6.64+0x1a4] ;  /* 0x0001a42606197981 */ /* 0x000164000c1e1920 */
.L_x_139:
[----:B------:R-:W-:Y:S05]  /*4170*/  BSYNC B1 ;  /* 0x0000000000017941 */ /* 0x000fea0003800000 */
.L_x_138:
[----:B-----5:R-:W-:Y:S01]  /*4180*/  FMUL R14, R25, R90 ;  /* 0x0000005a190e7220 */ /* 0x020fe20000400000 */
[----:B------:R-:W-:Y:S01]  /*4190*/  ISETP.GT.AND P1, PT, R3, 0x8, P1 ;  /* 0x000000080300780c */ /* 0x000fe20000f24270 */
[----:B------:R-:W-:Y:S02]  /*41a0*/  BSSY B1, `(.L_x_140) ;  /* 0x0000005000017945 */ /* 0x000fe40003800000 */
[----:B------:R-:W-:-:S05]  /*41b0*/  FFMA R77, R77, R23, R14 ;  /* 0x000000174d4d7223 */ /* 0x000fca000000000e */
[----:B------:R0:W-:Y:S05]  /*41c0*/  @P0 STG.E desc[UR38][R10.64+0x1a4], R77 ;  /* 0x0001a44d0a000986 */ /* 0x0001ea000c101926 */
[----:B------:R-:W-:Y:S05]  /*41d0*/  @!P1 BRA `(.L_x_141) ;  /* 0x0000000000049947 */ /* 0x000fea0003800000 */
[----:B------:R0:W5:Y:S02]  /*41e0*/  LDG.E.LTC128B R25, desc[UR38][R8.64+0x1a0] ;  /* 0x0001a02608197981 */ /* 0x000164000c1e1920 */
.L_x_141:
[----:B------:R-:W-:Y:S05]  /*41f0*/  BSYNC B1 ;  /* 0x0000000000017941 */ /* 0x000fea0003800000 */
.L_x_140:
        /* <DEDUP_REMOVED lines=8> */
.L_x_143:
[----:B------:R-:W-:Y:S05]  /*4280*/  BSYNC B1 ;  /* 0x0000000000017941 */ /* 0x000fea0003800000 */
.L_x_142:
        /* <DEDUP_REMOVED lines=8> */
.L_x_145:
[----:B------:R-:W-:Y:S05]  /*4310*/  BSYNC B1 ;  /* 0x0000000000017941 */ /* 0x000fea0003800000 */
.L_x_144:
[----:B--2--5:R-:W-:Y:S01]  /*4320*/  FMUL R5, R25, R90 ;  /* 0x0000005a19057220 */ /* 0x024fe20000400000 */
[----:B------:R-:W-:Y:S01]  /*4330*/  ISETP.GT.AND P2, PT, R3, RZ, P1 ;  /* 0x000000ff0300720c */ /* 0x000fe20000f44270 */
[----:B------:R-:W-:Y:S02]  /*4340*/  BSSY B1, `(.L_x_146) ;  /* 0x0000005000017945 */ /* 0x000fe40003800000 */
[----:B------:R-:W-:-:S05]  /*4350*/  FFMA R5, R80, R23, R5 ;  /* 0x0000001750057223 */ /* 0x000fca0000000005 */
[----:B------:R2:W-:Y:S05]  /*4360*/  @P3 STG.E desc[UR38][R10.64+0x1c0], R5 ;  /* 0x0001c0050a003986 */ /* 0x0005ea000c101926 */
[----:B------:R-:W-:Y:S05]  /*4370*/  @!P2 BRA `(.L_x_147) ;  /* 0x000000000004a947 */ /* 0x000fea0003800000 */
[----:B------:R0:W5:Y:S02]  /*4380*/  LDG.E.LTC128B R25, desc[UR38][R6.64+0x1c4] ;  /* 0x0001c42606197981 */ /* 0x000164000c1e1920 */
.L_x_147:
[----:B------:R-:W-:Y:S05]  /*4390*/  BSYNC B1 ;  /* 0x0000000000017941 */ /* 0x000fea0003800000 */
.L_x_146:
[----:B-----5:R-:W-:Y:S01]  /*43a0*/  FMUL R14, R25, R90 ;  /* 0x0000005a190e7220 */ /* 0x020fe20000400000 */
[----:B------:R-:W-:Y:S01]  /*43b0*/  ISETP.GT.AND P0, PT, R3, 0x8, P0 ;  /* 0x000000080300780c */ /* 0x000fe20000704270 */
[----:B------:R-:W-:Y:S02]  /*43c0*/  BSSY B1, `(.L_x_148) ;  /* 0x0000005000017945 */ /* 0x000fe40003800000 */
[----:B------:R-:W-:-:S05]  /*43d0*/  FFMA R81, R81, R23, R14 ;  /* 0x0000001751517223 */ /* 0x000fca000000000e */
[----:B------:R0:W-:Y:S05]  /*43e0*/  @P2 STG.E desc[UR38][R10.64+0x1c4], R81 ;  /* 0x0001c4510a002986 */ /* 0x0001ea000c101926 */
[----:B------:R-:W-:Y:S05]  /*43f0*/  @!P0 BRA `(.L_x_149) ;  /* 0x0000000000048947 */ /* 0x000fea0003800000 */
[----:B------:R0:W5:Y:S02]  /*4400*/  LDG.E.LTC128B R25, desc[UR38][R8.64+0x1c0] ;  /* 0x0001c02608197981 */ /* 0x000164000c1e1920 */
.L_x_149:
[----:B------:R-:W-:Y:S05]  /*4410*/  BSYNC B1 ;  /* 0x0000000000017941 */ /* 0x000fea0003800000 */
.L_x_148:
        /* <DEDUP_REMOVED lines=8> */
.L_x_151:
[----:B------:R-:W-:Y:S05]  /*44a0*/  BSYNC B1 ;  /* 0x0000000000017941 */ /* 0x000fea0003800000 */
.L_x_150:
[----:B-----5:R-:W-:Y:S01]  /*44b0*/  FMUL R14, R25, R90 ;  /* 0x0000005a190e7220 */ /* 0x020fe20000400000 */
[----:B------:R-:W-:Y:S01]  /*44c0*/  ISETP.GT.AND P0, PT, R4, 0x79, PT ;  /* 0x000000790400780c */ /* 0x000fe20003f04270 */
[----:B------:R-:W-:Y:S01]  /*44d0*/  @P1 IMAD.MOV.U32 R4, RZ, RZ, R12 ;  /* 0x000000ffff041224 */ /* 0x000fe200078e000c */
[----:B------:R-:W-:Y:S01]  /*44e0*/  ISETP.GT.AND P3, PT, R3, RZ, P2 ;  /* 0x000000ff0300720c */ /* 0x000fe20001764270 */
[----:B------:R-:W-:Y:S01]  /*44f0*/  FFMA R83, R83, R23, R14 ;  /* 0x0000001753537223 */ /* 0x000fe2000000000e */
[----:B--2---:R-:W-:Y:S01]  /*4500*/  @P1 IMAD.MOV.U32 R5, RZ, RZ, R13 ;  /* 0x000000ffff051224 */ /* 0x004fe200078e000d */
[----:B------:R-:W-:Y:S04]  /*4510*/  BSSY B1, `(.L_x_152) ;  /* 0x0000004000017945 */ /* 0x000fe80003800000 */
[----:B------:R2:W-:Y:S06]  /*4520*/  @P1 STG.E desc[UR38][R4.64+0x1c4], R83 ;  /* 0x0001c45304001986 */ /* 0x0005ec000c101926 */
[----:B------:R-:W-:Y:S05]  /*4530*/  @!P3 BRA `(.L_x_153) ;  /* 0x000000000004b947 */ /* 0x000fea0003800000 */
[----:B------:R0:W5:Y:S02]  /*4540*/  LDG.E.LTC128B R25, desc[UR38][R6.64+0x1e0] ;  /* 0x0001e02606197981 */ /* 0x000164000c1e1920 */
.L_x_153:
[----:B------:R-:W-:Y:S05]  /*4550*/  BSYNC B1 ;  /* 0x0000000000017941 */ /* 0x000fea0003800000 */
.L_x_152:
[----:B--2--5:R-:W-:Y:S01]  /*4560*/  FMUL R5, R25, R90 ;  /* 0x0000005a19057220 */ /* 0x024fe20000400000 */
[----:B------:R-:W-:Y:S01]  /*4570*/  @P3 IMAD.MOV.U32 R4, RZ, RZ, R10 ;  /* 0x000000ffff043224 */ /* 0x000fe200078e000a */
[----:B------:R-:W-:Y:S01]  /*4580*/  ISETP.GT.AND P1, PT, R3, RZ, P0 ;  /* 0x000000ff0300720c */ /* 0x000fe20000724270 */
[----:B------:R-:W-:Y:S01]  /*4590*/  BSSY B1, `(.L_x_154) ;  /* 0x0000006000017945 */ /* 0x000fe20003800000 */
[----:B------:R-:W-:Y:S01]  /*45a0*/  FFMA R15, R84, R23, R5 ;  /* 0x00000017540f7223 */ /* 0x000fe20000000005 */
[----:B------:R-:W-:-:S05]  /*45b0*/  @P3 IMAD.MOV.U32 R5, RZ, RZ, R11 ;  /* 0x000000ffff053224 */ /* 0x000fca00078e000b */
[----:B------:R2:W-:Y:S05]  /*45c0*/  @P3 STG.E desc[UR38][R4.64+0x1e0], R15 ;  /* 0x0001e00f04003986 */ /* 0x0005ea000c101926 */
[----:B------:R-:W-:Y:S05]  /*45d0*/  @!P1 BRA `(.L_x_155) ;  /* 0x0000000000049947 */ /* 0x000fea0003800000 */
[----:B------:R0:W5:Y:S02]  /*45e0*/  LDG.E.LTC128B R25, desc[UR38][R6.64+0x1e4] ;  /* 0x0001e42606197981 */ /* 0x000164000c1e1920 */
.L_x_155:
[----:B------:R-:W-:Y:S05]  /*45f0*/  BSYNC B1 ;  /* 0x0000000000017941 */ /* 0x000fea0003800000 */
.L_x_154:
[----:B--2--5:R-:W-:Y:S01]  /*4600*/  FMUL R4, R25, R90 ;  /* 0x0000005a19047220 */ /* 0x024fe20000400000 */
[----:B------:R-:W-:Y:S01]  /*4610*/  ISETP.GT.AND P2, PT, R3, 0x8, P2 ;  /* 0x000000080300780c */ /* 0x000fe20001744270 */
[----:B------:R-:W-:Y:S02]  /*4620*/  BSSY B1, `(.L_x_156) ;  /* 0x0000005000017945 */ /* 0x000fe40003800000 */
[----:B------:R-:W-:-:S05]  /*4630*/  FFMA R85, R85, R23, R4 ;  /* 0x0000001755557223 */ /* 0x000fca0000000004 */
[----:B------:R2:W-:Y:S05]  /*4640*/  @P1 STG.E desc[UR38][R10.64+0x1e4], R85 ;  /* 0x0001e4550a001986 */ /* 0x0005ea000c101926 */
[----:B------:R-:W-:Y:S05]  /*4650*/  @!P2 BRA `(.L_x_157) ;  /* 0x000000000004a947 */ /* 0x000fea0003800000 */
[----:B------:R0:W5:Y:S02]  /*4660*/  LDG.E.LTC128B R25, desc[UR38][R8.64+0x1e0] ;  /* 0x0001e02608197981 */ /* 0x000164000c1e1920 */
.L_x_157:
[----:B------:R-:W-:Y:S05]  /*4670*/  BSYNC B1 ;  /* 0x0000000000017941 */ /* 0x000fea0003800000 */
.L_x_156:
[----:B-----5:R-:W-:Y:S01]  /*4680*/  FMUL R5, R25, R90 ;  /* 0x0000005a19057220 */ /* 0x020fe20000400000 */
[----:B------:R-:W-:Y:S01]  /*4690*/  @P2 IMAD.MOV.U32 R4, RZ, RZ, R12 ;  /* 0x000000ffff042224 */ /* 0x000fe200078e000c */
[----:B------:R-:W-:Y:S01]  /*46a0*/  ISETP.GT.AND P0, PT, R3, 0x8, P0 ;  /* 0x000000080300780c */ /* 0x000fe20000704270 */
[----:B------:R-:W-:Y:S01]  /*46b0*/  BSSY B1, `(.L_x_158) ;  /* 0x0000006000017945 */ /* 0x000fe20003800000 */
[----:B01--4-:R-:W-:Y:S01]  /*46c0*/  FFMA R7, R86, R23, R5 ;  /* 0x0000001756077223 */ /* 0x013fe20000000005 */
[----:B------:R-:W-:-:S05]  /*46d0*/  @P2 IMAD.MOV.U32 R5, RZ, RZ, R13 ;  /* 0x000000ffff052224 */ /* 0x000fca00078e000d */
[----:B------:R0:W-:Y:S05]  /*46e0*/  @P2 STG.E desc[UR38][R4.64+0x1e0], R7 ;  /* 0x0001e00704002986 */ /* 0x0001ea000c101926 */
[----:B------:R-:W-:Y:S05]  /*46f0*/  @!P0 BRA `(.L_x_159) ;  /* 0x0000000000048947 */ /* 0x000fea0003800000 */
[----:B------:R1:W5:Y:S02]  /*4700*/  LDG.E.LTC128B R25, desc[UR38][R8.64+0x1e4] ;  /* 0x0001e42608197981 */ /* 0x000364000c1e1920 */
.L_x_159:
[----:B------:R-:W-:Y:S05]  /*4710*/  BSYNC B1 ;  /* 0x0000000000017941 */ /* 0x000fea0003800000 */
.L_x_158:
[----:B0----5:R-:W-:-:S04]  /*4720*/  FMUL R4, R25, R90 ;  /* 0x0000005a19047220 */ /* 0x021fc80000400000 */
[----:B------:R-:W-:Y:S01]  /*4730*/  FFMA R87, R87, R23, R4 ;  /* 0x0000001757577223 */ /* 0x000fe20000000004 */
[----:B------:R-:W-:Y:S06]  /*4740*/  @!P0 BRA `(.L_x_160) ;  /* 0x0000000c00c88947 */ /* 0x000fec0003800000 */
[----:B------:R0:W-:Y:S01]  /*4750*/  STG.E desc[UR38][R12.64+0x1e4], R87 ;  /* 0x0001e4570c007986 */ /* 0x0001e2000c101926 */
[----:B------:R-:W-:Y:S05]  /*4760*/  BRA `(.L_x_160) ;  /* 0x0000000c00c07947 */ /* 0x000fea0003800000 */
.L_x_35:
[----:B------:R-:W-:Y:S01]  /*4770*/  ISETP.GT.AND P0, PT, R4, 0x1, PT ;  /* 0x000000010400780c */ /* 0x000fe20003f04270 */
[----:B------:R-:W-:Y:S01]  /*4780*/  ULDC.64 UR4, c[0x0][0x5c0] ;  /* 0x0001700000047ab9 */ /* 0x000fe20000000a00 */
[-C--:B------:R-:W-:Y:S01]  /*4790*/  FMUL R5, R24, R23.reuse ;  /* 0x0000001718057220 */ /* 0x080fe20000400000 */
[C---:B------:R-:W-:Y:S01]  /*47a0*/  LEA R6, P4, R106.reuse, UR4, 0x2 ;  /* 0x000000046a067c11 */ /* 0x040fe2000f8810ff */
[-C--:B------:R-:W-:Y:S01]  /*47b0*/  FMUL R25, R25, R23.reuse ;  /* 0x0000001719197220 */ /* 0x080fe20000400000 */
[----:B------:R-:W-:Y:S01]  /*47c0*/  ISETP.GT.AND P2, PT, R3, RZ, P0 ;  /* 0x000000ff0300720c */ /* 0x000fe20000744270 */
[-C--:B------:R-:W-:Y:S01]  /*47d0*/  FMUL R27, R27, R23.reuse ;  /* 0x000000171b1b7220 */ /* 0x080fe20000400000 */
[----:B------:R-:W-:Y:S01]  /*47e0*/  LEA.HI.X R7, R106, UR5, R115, 0x2, P4 ;  /* 0x000000056a077c11 */ /* 0x000fe2000a0f1473 */
[-C--:B------:R-:W-:Y:S01]  /*47f0*/  FMUL R11, R28, R23.reuse ;  /* 0x000000171c0b7220 */ /* 0x080fe20000400000 */
[----:B------:R-:W-:Y:S01]  /*4800*/  ISETP.GT.AND P3, PT, R3, 0x8, P3 ;  /* 0x000000080300780c */ /* 0x000fe20001f64270 */
[-C--:B------:R-:W-:Y:S01]  /*4810*/  FMUL R29, R29, R23.reuse ;  /* 0x000000171d1d7220 */ /* 0x080fe20000400000 */
[----:B------:R-:W-:Y:S01]  /*4820*/  SHF.L.U64.HI R9, R91, 0x2, R92 ;  /* 0x000000025b097819 */ /* 0x000fe2000001025c */
[----:B------:R0:W-:Y:S01]  /*4830*/  @P1 STG.E desc[UR38][R6.64], R5 ;  /* 0x0000000506001986 */ /* 0x0001e2000c101926 */
[----:B------:R-:W-:Y:S01]  /*4840*/  ISETP.GT.AND P0, PT, R3, 0x8, P0 ;  /* 0x000000080300780c */ /* 0x000fe20000704270 */
[-C--:B------:R-:W-:Y:S01]  /*4850*/  FMUL R31, R31, R23.reuse ;  /* 0x000000171f1f7220 */ /* 0x080fe20000400000 */
[----:B------:R-:W-:Y:S01]  /*4860*/  LEA R8, P1, R91, R6, 0x2 ;  /* 0x000000065b087211 */ /* 0x000fe200078210ff */
[-C--:B------:R-:W-:Y:S01]  /*4870*/  FMUL R33, R33, R23.reuse ;  /* 0x0000001721217220 */ /* 0x080fe20000400000 */
[C---:B------:R-:W-:Y:S01]  /*4880*/  ISETP.GT.AND P5, PT, R4.reuse, 0x8, PT ;  /* 0x000000080400780c */ /* 0x040fe20003fa4270 */
[----:B------:R-:W-:Y:S01]  /*4890*/  @P2 STG.E desc[UR38][R6.64+0x4], R25 ;  /* 0x0000041906002986 */ /* 0x000fe2000c101926 */
[----:B------:R-:W-:Y:S01]  /*48a0*/  ISETP.GT.AND P4, PT, R4, 0x9, PT ;  /* 0x000000090400780c */ /* 0x000fe20003f84270 */
[----:B------:R-:W-:Y:S01]  /*48b0*/  IMAD.X R9, R9, 0x1, R7, P1 ;  /* 0x0000000109097824 */ /* 0x000fe200008e0607 */
[----:B------:R-:W-:Y:S01]  /*48c0*/  ISETP.GT.AND P2, PT, R3, RZ, P5 ;  /* 0x000000ff0300720c */ /* 0x000fe20002f44270 */
[-C--:B------:R-:W-:Y:S01]  /*48d0*/  FMUL R35, R35, R23.reuse ;  /* 0x0000001723237220 */ /* 0x080fe20000400000 */
[C---:B------:R-:W-:Y:S01]  /*48e0*/  ISETP.GT.AND P1, PT, R3.reuse, RZ, P4 ;  /* 0x000000ff0300720c */ /* 0x040fe20002724270 */
[-C--:B0-----:R-:W-:Y:S01]  /*48f0*/  FMUL R5, R26, R23.reuse ;  /* 0x000000171a057220 */ /* 0x081fe20000400000 */
[----:B------:R-:W-:Y:S01]  /*4900*/  ISETP.GT.AND P4, PT, R3, 0x8, P4 ;  /* 0x000000080300780c */ /* 0x000fe20002784270 */
[-C--:B------:R-:W-:Y:S01]  /*4910*/  FMUL R37, R37, R23.reuse ;  /* 0x0000001725257220 */ /* 0x080fe20000400000 */
[-C--:B------:R-:W-:Y:S01]  /*4920*/  FMUL R39, R39, R23.reuse ;  /* 0x0000001727277220 */ /* 0x080fe20000400000 */
[-C--:B------:R-:W-:Y:S01]  /*4930*/  FMUL R41, R41, R23.reuse ;  /* 0x0000001729297220 */ /* 0x080fe20000400000 */
[----:B------:R0:W-:Y:S01]  /*4940*/  @P3 STG.E desc[UR38][R8.64], R5 ;  /* 0x0000000508003986 */ /* 0x0001e2000c101926 */
[C---:B------:R-:W-:Y:S01]  /*4950*/  ISETP.GT.AND P3, PT, R4.reuse, 0x11, PT ;  /* 0x000000110400780c */ /* 0x040fe20003f64270 */
[-C--:B------:R-:W-:Y:S01]  /*4960*/  FMUL R43, R43, R23.reuse ;  /* 0x000000172b2b7220 */ /* 0x080fe20000400000 */
[-C--:B------:R-:W-:Y:S01]  /*4970*/  FMUL R45, R45, R23.reuse ;  /* 0x000000172d2d7220 */ /* 0x080fe20000400000 */
[----:B------:R-:W-:Y:S01]  /*4980*/  @P0 STG.E desc[UR38][R8.64+0x4], R27 ;  /* 0x0000041b08000986 */ /* 0x000fe2000c101926 */
[----:B------:R-:W-:Y:S01]  /*4990*/  ISETP.GT.AND P0, PT, R3, 0x8, P5 ;  /* 0x000000080300780c */ /* 0x000fe20002f04270 */
[-C--:B------:R-:W-:Y:S01]  /*49a0*/  FMUL R47, R47, R23.reuse ;  /* 0x000000172f2f7220 */ /* 0x080fe20000400000 */
[----:B------:R-:W-:Y:S01]  /*49b0*/  ISETP.GT.AND P5, PT, R4, 0x10, PT ;  /* 0x000000100400780c */ /* 0x000fe20003fa4270 */
[----:B------:R1:W-:Y:S01]  /*49c0*/  @P2 STG.E desc[UR38][R6.64+0x20], R11 ;  /* 0x0000200b06002986 */ /* 0x0003e2000c101926 */
[-C--:B------:R-:W-:Y:S01]  /*49d0*/  FMUL R49, R49, R23.reuse ;  /* 0x0000001731317220 */ /* 0x080fe20000400000 */
[-C--:B------:R-:W-:Y:S01]  /*49e0*/  FMUL R51, R51, R23.reuse ;  /* 0x0000001733337220 */ /* 0x080fe20000400000 */
[C---:B------:R-:W-:Y:S01]  /*49f0*/  ISETP.GT.AND P2, PT, R3.reuse, RZ, P5 ;  /* 0x000000ff0300720c */ /* 0x040fe20002f44270 */
[----:B------:R-:W-:Y:S01]  /*4a00*/  @P1 STG.E desc[UR38][R6.64+0x24], R29 ;  /* 0x0000241d06001986 */ /* 0x000fe2000c101926 */
[C---:B------:R-:W-:Y:S01]  /*4a10*/  ISETP.GT.AND P1, PT, R3.reuse, RZ, P3 ;  /* 0x000000ff0300720c */ /* 0x040fe20001f24270 */
[-C--:B0-----:R-:W-:Y:S01]  /*4a20*/  FMUL R5, R30, R23.reuse ;  /* 0x000000171e057220 */ /* 0x081fe20000400000 */
[----:B------:R-:W-:Y:S01]  /*4a30*/  ISETP.GT.AND P3, PT, R3, 0x8, P3 ;  /* 0x000000080300780c */ /* 0x000fe20001f64270 */
[-C--:B------:R-:W-:Y:S01]  /*4a40*/  FMUL R53, R53, R23.reuse ;  /* 0x0000001735357220 */ /* 0x080fe20000400000 */
[-C--:B------:R-:W-:Y:S01]  /*4a50*/  FMUL R55, R55, R23.reuse ;  /* 0x0000001737377220 */ /* 0x080fe20000400000 */
[-C--:B------:R-:W-:Y:S01]  /*4a60*/  FMUL R57, R57, R23.reuse ;  /* 0x0000001739397220 */ /* 0x080fe20000400000 */
[----:B------:R0:W-:Y:S01]  /*4a70*/  @P0 STG.E desc[UR38][R8.64+0x20], R5 ;  /* 0x0000200508000986 */ /* 0x0001e2000c101926 */
[-C--:B-1----:R-:W-:Y:S01]  /*4a80*/  FMUL R11, R32, R23.reuse ;  /* 0x00000017200b7220 */ /* 0x082fe20000400000 */
[----:B------:R-:W-:Y:S01]  /*4a90*/  ISETP.GT.AND P0, PT, R3, 0x8, P5 ;  /* 0x000000080300780c */ /* 0x000fe20002f04270 */
[-C--:B------:R-:W-:Y:S01]  /*4aa0*/  FMUL R59, R59, R23.reuse ;  /* 0x000000173b3b7220 */ /* 0x080fe20000400000 */
[----:B------:R-:W-:Y:S01]  /*4ab0*/  @P4 STG.E desc[UR38][R8.64+0x24], R31 ;  /* 0x0000241f08004986 */ /* 0x000fe2000c101926 */
[C---:B------:R-:W-:Y:S01]  /*4ac0*/  ISETP.GT.AND P5, PT, R4.reuse, 0x18, PT ;  /* 0x000000180400780c */ /* 0x040fe20003fa4270 */
[-C--:B------:R-:W-:Y:S01]  /*4ad0*/  FMUL R61, R61, R23.reuse ;  /* 0x000000173d3d7220 */ /* 0x080fe20000400000 */
[----:B------:R-:W-:Y:S01]  /*4ae0*/  ISETP.GT.AND P4, PT, R4, 0x19, PT ;  /* 0x000000190400780c */ /* 0x000fe20003f84270 */
[----:B------:R1:W-:Y:S01]  /*4af0*/  @P2 STG.E desc[UR38][R6.64+0x40], R11 ;  /* 0x0000400b06002986 */ /* 0x0003e2000c101926 */
[----:B------:R-:W-:Y:S01]  /*4b00*/  ISETP.GT.AND P2, PT, R3, RZ, P5 ;  /* 0x000000ff0300720c */ /* 0x000fe20002f44270 */
[-C--:B------:R-:W-:Y:S01]  /*4b10*/  FMUL R63, R63, R23.reuse ;  /* 0x000000173f3f7220 */ /* 0x080fe20000400000 */
[-C--:B------:R-:W-:Y:S01]  /*4b20*/  FMUL R65, R65, R23.reuse ;  /* 0x0000001741417220 */ /* 0x080fe20000400000 */
        /* <DEDUP_REMOVED lines=32> */
[----:B------:R-:W-:Y:S01]  /*4d30*/  FMUL R87, R87, R23 ;  /* 0x0000001757577220 */ /* 0x000fe20000400000 */
[----:B------:R-:W-:Y:S01]  /*4d40*/  ISETP.GT.AND P4, PT, R4, 0x29, PT ;  /* 0x000000290400780c */ /* 0x000fe20003f84270 */
[----:B------:R1:W-:Y:S01]  /*4d50*/  @P2 STG.E desc[UR38][R6.64+0x80], R11 ;  /* 0x0000800b06002986 */ /* 0x0003e2000c101926 */
[----:B------:R-:W-:-:S03]  /*4d60*/  ISETP.GT.AND P2, PT, R3, RZ, P5 ;  /* 0x000000ff0300720c */ /* 0x000fc60002f44270 */
[----:B------:R-:W-:Y:S01]  /*4d70*/  @P1 STG.E desc[UR38][R6.64+0x84], R41 ;  /* 0x0000842906001986 */ /* 0x000fe2000c101926 */
[C---:B------:R-:W-:Y:S01]  /*4d80*/  ISETP.GT.AND P1, PT, R3.reuse, RZ, P4 ;  /* 0x000000ff0300720c */ /* 0x040fe20002724270 */
[----:B0-----:R-:W-:Y:S01]  /*4d90*/  FMUL R5, R42, R23 ;  /* 0x000000172a057220 */ /* 0x001fe20000400000 */
[----:B------:R-:W-:-:S04]  /*4da0*/  ISETP.GT.AND P4, PT, R3, 0x8, P4 ;  /* 0x000000080300780c */ /* 0x000fc80002784270 */
[----:B------:R0:W-:Y:S01]  /*4db0*/  @P0 STG.E desc[UR38][R8.64+0x80], R5 ;  /* 0x0000800508000986 */ /* 0x0001e2000c101926 */
[----:B-1----:R-:W-:Y:S01]  /*4dc0*/  FMUL R11, R44, R23 ;  /* 0x000000172c0b7220 */ /* 0x002fe20000400000 */
[C---:B------:R-:W-:Y:S02]  /*4dd0*/  ISETP.GT.AND P0, PT, R3.reuse, 0x8, P5 ;  /* 0x000000080300780c */ /* 0x040fe40002f04270 */
[----:B------:R-:W-:Y:S01]  /*4de0*/  @P3 STG.E desc[UR38][R8.64+0x84], R43 ;  /* 0x0000842b08003986 */ /* 0x000fe2000c101926 */
[C---:B------:R-:W-:Y:S02]  /*4df0*/  ISETP.GT.AND P5, PT, R4.reuse, 0x30, PT ;  /* 0x000000300400780c */ /* 0x040fe40003fa4270 */
        /* <DEDUP_REMOVED lines=21> */
[----:B------:R-:W-:Y:S02]  /*4f50*/  ISETP.GT.AND P0, PT, R3, 0x8, P5 ;  /* 0x000000080300780c */ /* 0x000fe40002f04270 */
[----:B------:R-:W-:Y:S01]  /*4f60*/  @P3 STG.E desc[UR38][R8.64+0xc4], R51 ;  /* 0x0000c43308003986 */ /* 0x000fe2000c101926 */
[----:B------:R-:W-:-:S03]  /*4f70*/  ISETP.GT.AND P5, PT, R4, 0x40, PT ;  /* 0x000000400400780c */ /* 0x000fc60003fa4270 */
[----:B------:R1:W-:Y:S01]  /*4f80*/  @P2 STG.E desc[UR38][R6.64+0xe0], R11 ;  /* 0x0000e00b06002986 */ /* 0x0003e2000c101926 */
[----:B------:R-:W-:-:S03]  /*4f90*/  ISETP.GT.AND P3, PT, R3, RZ, P5 ;  /* 0x000000ff0300720c */ /* 0x000fc60002f64270 */
[----:B------:R-:W-:Y:S01]  /*4fa0*/  @P1 STG.E desc[UR38][R6.64+0xe4], R53 ;  /* 0x0000e43506001986 */ /* 0x000fe2000c101926 */
[----:B------:R-:W-:Y:S01]  /*4fb0*/  ISETP.GT.AND P1, PT, R4, 0x41, PT ;  /* 0x000000410400780c */ /* 0x000fe20003f24270 */
[----:B0-----:R-:W-:-:S03]  /*4fc0*/  FMUL R5, R54, R23 ;  /* 0x0000001736057220 */ /* 0x001fc60000400000 */
[C---:B------:R-:W-:Y:S02]  /*4fd0*/  ISETP.GT.AND P2, PT, R3.reuse, RZ, P1 ;  /* 0x000000ff0300720c */ /* 0x040fe40000f44270 */
[----:B------:R0:W-:Y:S01]  /*4fe0*/  @P0 STG.E desc[UR38][R8.64+0xe0], R5 ;  /* 0x0000e00508000986 */ /* 0x0001e2000c101926 */
[-C--:B-1----:R-:W-:Y:S01]  /*4ff0*/  FMUL R11, R56, R23.reuse ;  /* 0x00000017380b7220 */ /* 0x082fe20000400000 */
[C---:B------:R-:W-:Y:S02]  /*5000*/  ISETP.GT.AND P0, PT, R3.reuse, 0x8, P5 ;  /* 0x000000080300780c */ /* 0x040fe40002f04270 */
[----:B------:R-:W-:Y:S01]  /*5010*/  @P4 STG.E desc[UR38][R8.64+0xe4], R55 ;  /* 0x0000e43708004986 */ /* 0x000fe2000c101926 */
[C---:B------:R-:W-:Y:S02]  /*5020*/  ISETP.GT.AND P1, PT, R3.reuse, 0x8, P1 ;  /* 0x000000080300780c */ /* 0x040fe40000f24270 */
[C---:B------:R-:W-:Y:S01]  /*5030*/  ISETP.GT.AND P5, PT, R4.reuse, 0x48, PT ;  /* 0x000000480400780c */ /* 0x040fe20003fa4270 */
[----:B------:R1:W-:Y:S03]  /*5040*/  @P3 STG.E desc[UR38][R6.64+0x100], R11 ;  /* 0x0001000b06003986 */ /* 0x0003e6000c101926 */
[----:B------:R-:W-:Y:S01]  /*5050*/  ISETP.GT.AND P4, PT, R3, RZ, P5 ;  /* 0x000000ff0300720c */ /* 0x000fe20002f84270 */
[----:B------:R-:W-:Y:S01]  /*5060*/  @P2 STG.E desc[UR38][R6.64+0x104], R57 ;  /* 0x0001043906002986 */ /* 0x000fe2000c101926 */
[----:B------:R-:W-:Y:S01]  /*5070*/  ISETP.GT.AND P2, PT, R4, 0x49, PT ;  /* 0x000000490400780c */ /* 0x000fe20003f44270 */
[----:B0-----:R-:W-:-:S03]  /*5080*/  FMUL R5, R58, R23 ;  /* 0x000000173a057220 */ /* 0x001fc60000400000 */
[C---:B------:R-:W-:Y:S02]  /*5090*/  ISETP.GT.AND P3, PT, R3.reuse, RZ, P2 ;  /* 0x000000ff0300720c */ /* 0x040fe40001764270 */
[----:B------:R0:W-:Y:S01]  /*50a0*/  @P0 STG.E desc[UR38][R8.64+0x100], R5 ;  /* 0x0001000508000986 */ /* 0x0001e2000c101926 */
[----:B-1----:R-:W-:Y:S01]  /*50b0*/  FMUL R11, R60, R23 ;  /* 0x000000173c0b7220 */ /* 0x002fe20000400000 */
[C---:B------:R-:W-:Y:S02]  /*50c0*/  ISETP.GT.AND P2, PT, R3.reuse, 0x8, P2 ;  /* 0x000000080300780c */ /* 0x040fe40001744270 */
[----:B------:R-:W-:Y:S01]  /*50d0*/  @P1 STG.E desc[UR38][R8.64+0x104], R59 ;  /* 0x0001043b08001986 */ /* 0x000fe2000c101926 */
[----:B------:R-:W-:Y:S02]  /*50e0*/  ISETP.GT.AND P1, PT, R3, 0x8, P5 ;  /* 0x000000080300780c */ /* 0x000fe40002f24270 */
[C---:B------:R-:W-:Y:S01]  /*50f0*/  ISETP.GT.AND P5, PT, R4.reuse, 0x50, PT ;  /* 0x000000500400780c */ /* 0x040fe20003fa4270 */
[----:B------:R1:W-:Y:S01]  /*5100*/  @P4 STG.E desc[UR38][R6.64+0x120], R11 ;  /* 0x0001200b06004986 */ /* 0x0003e2000c101926 */
[----:B------:R-:W-:-:S03]  /*5110*/  ISETP.GT.AND P0, PT, R4, 0x51, PT ;  /* 0x000000510400780c */ /* 0x000fc60003f04270 */
[----:B------:R-:W-:Y:S01]  /*5120*/  @P3 STG.E desc[UR38][R6.64+0x124], R61 ;  /* 0x0001243d06003986 */ /* 0x000fe2000c101926 */
[C---:B------:R-:W-:Y:S01]  /*5130*/  ISETP.GT.AND P3, PT, R3.reuse, RZ, P5 ;  /* 0x000000ff0300720c */ /* 0x040fe20002f64270 */
[-C--:B0-----:R-:W-:Y:S01]  /*5140*/  FMUL R5, R62, R23.reuse ;  /* 0x000000173e057220 */ /* 0x081fe20000400000 */
[C---:B------:R-:W-:Y:S02]  /*5150*/  ISETP.GT.AND P4, PT, R3.reuse, RZ, P0 ;  /* 0x000000ff0300720c */ /* 0x040fe40000784270 */
[C---:B------:R-:W-:Y:S02]  /*5160*/  ISETP.GT.AND P0, PT, R3.reuse, 0x8, P0 ;  /* 0x000000080300780c */ /* 0x040fe40000704270 */
[----:B------:R0:W-:Y:S01]  /*5170*/  @P1 STG.E desc[UR38][R8.64+0x120], R5 ;  /* 0x0001200508001986 */ /* 0x0001e2000c101926 */
[----:B------:R-:W-:Y:S01]  /*5180*/  ISETP.GT.AND P1, PT, R3, 0x8, P5 ;  /* 0x000000080300780c */ /* 0x000fe20002f24270 */
[----:B-1----:R-:W-:Y:S02]  /*5190*/  FMUL R11, R64, R23 ;  /* 0x00000017400b7220 */ /* 0x002fe40000400000 */
[----:B------:R-:W-:Y:S01]  /*51a0*/  @P2 STG.E desc[UR38][R8.64+0x124], R63 ;  /* 0x0001243f08002986 */ /* 0x000fe2000c101926 */
[----:B------:R-:W-:-:S03]  /*51b0*/  ISETP.GT.AND P2, PT, R4, 0x58, PT ;  /* 0x000000580400780c */ /* 0x000fc60003f44270 */
[----:B------:R1:W-:Y:S01]  /*51c0*/  @P3 STG.E desc[UR38][R6.64+0x140], R11 ;  /* 0x0001400b06003986 */ /* 0x0003e2000c101926 */
[C---:B------:R-:W-:Y:S02]  /*51d0*/  ISETP.GT.AND P5, PT, R3.reuse, RZ, P2 ;  /* 0x000000ff0300720c */ /* 0x040fe400017a4270 */
[----:B------:R-:W-:Y:S01]  /*51e0*/  ISETP.GT.AND P3, PT, R4, 0x59, PT ;  /* 0x000000590400780c */ /* 0x000fe20003f64270 */
[-C--:B0-----:R-:W-:Y:S01]  /*51f0*/  FMUL R5, R66, R23.reuse ;  /* 0x0000001742057220 */ /* 0x081fe20000400000 */
[----:B------:R-:W-:Y:S01]  /*5200*/  @P4 STG.E desc[UR38][R6.64+0x144], R65 ;  /* 0x0001444106004986 */ /* 0x000fe2000c101926 */
[C---:B------:R-:W-:Y:S02]  /*5210*/  ISETP.GT.AND P2, PT, R3.reuse, 0x8, P2 ;  /* 0x000000080300780c */ /* 0x040fe40001744270 */
[C---:B------:R-:W-:Y:S01]  /*5220*/  ISETP.GT.AND P4, PT, R3.reuse, RZ, P3 ;  /* 0x000000ff0300720c */ /* 0x040fe20001f84270 */
[----:B------:R0:W-:Y:S01]  /*5230*/  @P1 STG.E desc[UR38][R8.64+0x140], R5 ;  /* 0x0001400508001986 */ /* 0x0001e2000c101926 */
[----:B------:R-:W-:Y:S01]  /*5240*/  ISETP.GT.AND P3, PT, R3, 0x8, P3 ;  /* 0x000000080300780c */ /* 0x000fe20001f64270 */
[----:B-1----:R-:W-:-:S02]  /*5250*/  FMUL R11, R68, R23 ;  /* 0x00000017440b7220 */ /* 0x002fc40000400000 */
[----:B------:R-:W-:Y:S01]  /*5260*/  @P0 STG.E desc[UR38][R8.64+0x144], R67 ;  /* 0x0001444308000986 */ /* 0x000fe2000c101926 */
[C---:B------:R-:W-:Y:S02]  /*5270*/  ISETP.GT.AND P0, PT, R4.reuse, 0x60, PT ;  /* 0x000000600400780c */ /* 0x040fe40003f04270 */
[----:B------:R-:W-:Y:S01]  /*5280*/  ISETP.GT.AND P1, PT, R4, 0x61, PT ;  /* 0x000000610400780c */ /* 0x000fe20003f24270 */
[----:B------:R1:W-:Y:S01]  /*5290*/  @P5 STG.E desc[UR38][R6.64+0x160], R11 ;  /* 0x0001600b06005986 */ /* 0x0003e2000c101926 */
[C---:B------:R-:W-:Y:S02]  /*52a0*/  ISETP.GT.AND P5, PT, R3.reuse, RZ, P0 ;  /* 0x000000ff0300720c */ /* 0x040fe400007a4270 */
[C---:B------:R-:W-:Y:S01]  /*52b0*/  ISETP.GT.AND P0, PT, R3.reuse, 0x8, P0 ;  /* 0x000000080300780c */ /* 0x040fe20000704270 */
[----:B0-----:R-:W-:Y:S01]  /*52c0*/  FMUL R5, R70, R23 ;  /* 0x0000001746057220 */ /* 0x001fe20000400000 */
[----:B------:R-:W-:Y:S01]  /*52d0*/  @P4 STG.E desc[UR38][R6.64+0x164], R69 ;  /* 0x0001644506004986 */ /* 0x000fe2000c101926 */
[----:B------:R-:W-:-:S02]  /*52e0*/  ISETP.GT.AND P4, PT, R3, RZ, P1 ;  /* 0x000000ff0300720c */ /* 0x000fc40000f84270 */
[----:B------:R-:W-:Y:S01]  /*52f0*/  ISETP.GT.AND P1, PT, R3, 0x8, P1 ;  /* 0x000000080300780c */ /* 0x000fe20000f24270 */
[----:B------:R0:W-:Y:S01]  /*5300*/  @P2 STG.E desc[UR38][R8.64+0x160], R5 ;  /* 0x0001600508002986 */ /* 0x0001e2000c101926 */
[----:B------:R-:W-:Y:S01]  /*5310*/  ISETP.GT.AND P2, PT, R4, 0x68, PT ;  /* 0x000000680400780c */ /* 0x000fe20003f44270 */
[----:B-1----:R-:W-:Y:S02]  /*5320*/  FMUL R11, R72, R23 ;  /* 0x00000017480b7220 */ /* 0x002fe40000400000 */
[----:B------:R-:W-:Y:S01]  /*5330*/  @P3 STG.E desc[UR38][R8.64+0x164], R71 ;  /* 0x0001644708003986 */ /* 0x000fe2000c101926 */
[----:B------:R-:W-:-:S03]  /*5340*/  ISETP.GT.AND P3, PT, R4, 0x69, PT ;  /* 0x000000690400780c */ /* 0x000fc60003f64270 */
[----:B------:R1:W-:Y:S01]  /*5350*/  @P5 STG.E desc[UR38][R6.64+0x180], R11 ;  /* 0x0001800b06005986 */ /* 0x0003e2000c101926 */
[C---:B------:R-:W-:Y:S02]  /*5360*/  ISETP.GT.AND P5, PT, R3.reuse, RZ, P2 ;  /* 0x000000ff0300720c */ /* 0x040fe400017a4270 */
[C---:B------:R-:W-:Y:S01]  /*5370*/  ISETP.GT.AND P2, PT, R3.reuse, 0x8, P2 ;  /* 0x000000080300780c */ /* 0x040fe20001744270 */
[-C--:B0-----:R-:W-:Y:S01]  /*5380*/  FMUL R5, R74, R23.reuse ;  /* 0x000000174a057220 */ /* 0x081fe20000400000 */
[----:B------:R-:W-:Y:S01]  /*5390*/  @P4 STG.E desc[UR38][R6.64+0x184], R73 ;  /* 0x0001844906004986 */ /* 0x000fe2000c101926 */
[C---:B------:R-:W-:Y:S02]  /*53a0*/  ISETP.GT.AND P4, PT, R3.reuse, RZ, P3 ;  /* 0x000000ff0300720c */ /* 0x040fe40001f84270 */
[----:B------:R-:W-:Y:S01]  /*53b0*/  ISETP.GT.AND P3, PT, R3, 0x8, P3 ;  /* 0x000000080300780c */ /* 0x000fe20001f64270 */
[----:B------:R0:W-:Y:S01]  /*53c0*/  @P0 STG.E desc[UR38][R8.64+0x180], R5 ;  /* 0x0001800508000986 */ /* 0x0001e2000c101926 */
[----:B------:R-:W-:Y:S01]  /*53d0*/  ISETP.GT.AND P0, PT, R4, 0x70, PT ;  /* 0x000000700400780c */ /* 0x000fe20003f04270 */
[----:B-1----:R-:W-:-:S02]  /*53e0*/  FMUL R11, R76, R23 ;  /* 0x000000174c0b7220 */ /* 0x002fc40000400000 */
[----:B------:R-:W-:Y:S01]  /*53f0*/  @P1 STG.E desc[UR38][R8.64+0x184], R75 ;  /* 0x0001844b08001986 */ /* 0x000fe2000c101926 */
[----:B------:R-:W-:-:S03]  /*5400*/  ISETP.GT.AND P1, PT, R4, 0x71, PT ;  /* 0x000000710400780c */ /* 0x000fc60003f24270 */
[----:B------:R1:W-:Y:S01]  /*5410*/  @P5 STG.E desc[UR38][R6.64+0x1a0], R11 ;  /* 0x0001a00b06005986 */ /* 0x0003e2000c101926 */
[C---:B------:R-:W-:Y:S02]  /*5420*/  ISETP.GT.AND P5, PT, R3.reuse, RZ, P0 ;  /* 0x000000ff0300720c */ /* 0x040fe400007a4270 */
[C---:B------:R-:W-:Y:S01]  /*5430*/  ISETP.GT.AND P0, PT, R3.reuse, 0x8, P0 ;  /* 0x000000080300780c */ /* 0x040fe20000704270 */
[----:B------:R-:W-:Y:S01]  /*5440*/  @P4 STG.E desc[UR38][R6.64+0x1a4], R77 ;  /* 0x0001a44d06004986 */ /* 0x000fe2000c101926 */
[-C--:B0-----:R-:W-:Y:S01]  /*5450*/  FMUL R5, R78, R23.reuse ;  /* 0x000000174e057220 */ /* 0x081fe20000400000 */
[C---:B------:R-:W-:Y:S02]  /*5460*/  ISETP.GT.AND P4, PT, R3.reuse, RZ, P1 ;  /* 0x000000ff0300720c */ /* 0x040fe40000f84270 */
[----:B------:R-:W-:Y:S02]  /*5470*/  ISETP.GT.AND P1, PT, R3, 0x8, P1 ;  /* 0x000000080300780c */ /* 0x000fe40000f24270 */
[----:B------:R0:W-:Y:S01]  /*5480*/  @P2 STG.E desc[UR38][R8.64+0x1a0], R5 ;  /* 0x0001a00508002986 */ /* 0x0001e2000c101926 */
[----:B------:R-:W-:Y:S01]  /*5490*/  ISETP.GT.AND P2, PT, R4, 0x78, PT ;  /* 0x000000780400780c */ /* 0x000fe20003f44270 */
[----:B-1----:R-:W-:-:S02]  /*54a0*/  FMUL R11, R80, R23 ;  /* 0x00000017500b7220 */ /* 0x002fc40000400000 */
[----:B------:R-:W-:Y:S01]  /*54b0*/  @P3 STG.E desc[UR38][R8.64+0x1a4], R79 ;  /* 0x0001a44f08003986 */ /* 0x000fe2000c101926 */
[----:B------:R-:W-:Y:S01]  /*54c0*/  ISETP.GT.AND P3, PT, R4, 0x79, PT ;  /* 0x000000790400780c */ /* 0x000fe20003f64270 */
[----:B------:R-:W-:Y:S02]  /*54d0*/  @P5 IMAD.MOV.U32 R4, RZ, RZ, R6 ;  /* 0x000000ffff045224 */ /* 0x000fe400078e0006 */
[----:B0-----:R-:W-:-:S05]  /*54e0*/  @P5 IMAD.MOV.U32 R5, RZ, RZ, R7 ;  /* 0x000000ffff055224 */ /* 0x001fca00078e0007 */
[----:B------:R0:W-:Y:S01]  /*54f0*/  @P5 STG.E desc[UR38][R4.64+0x1c0], R11 ;  /* 0x0001c00b04005986 */ /* 0x0001e2000c101926 */
[C---:B------:R-:W-:Y:S02]  /*5500*/  ISETP.GT.AND P5, PT, R3.reuse, RZ, P3 ;  /* 0x000000ff0300720c */ /* 0x040fe40001fa4270 */
[----:B------:R-:W-:Y:S01]  /*5510*/  ISETP.GT.AND P3, PT, R3, 0x8, P3 ;  /* 0x000000080300780c */ /* 0x000fe20001f64270 */
[----:B0-----:R-:W-:Y:S02]  /*5520*/  @P4 IMAD.MOV.U32 R4, RZ, RZ, R6 ;  /* 0x000000ffff044224 */ /* 0x001fe400078e0006 */
[----:B------:R-:W-:Y:S01]  /*5530*/  FMUL R11, R84, R23 ;  /* 0x00000017540b7220 */ /* 0x000fe20000400000 */
[----:B------:R-:W-:-:S05]  /*5540*/  @P4 IMAD.MOV.U32 R5, RZ, RZ, R7 ;  /* 0x000000ffff054224 */ /* 0x000fca00078e0007 */
[----:B------:R0:W-:Y:S01]  /*5550*/  @P4 STG.E desc[UR38][R4.64+0x1c4], R81 ;  /* 0x0001c45104004986 */ /* 0x0001e2000c101926 */
[C---:B------:R-:W-:Y:S02]  /*5560*/  ISETP.GT.AND P4, PT, R3.reuse, RZ, P2 ;  /* 0x000000ff0300720c */ /* 0x040fe40001784270 */
[----:B------:R-:W-:Y:S01]  /*5570*/  ISETP.GT.AND P2, PT, R3, 0x8, P2 ;  /* 0x000000080300780c */ /* 0x000fe20001744270 */
[----:B------:R-:W-:Y:S01]  /*5580*/  FMUL R3, R82, R23 ;  /* 0x0000001752037220 */ /* 0x000fe20000400000 */
[----:B0-----:R-:W-:Y:S02]  /*5590*/  @P0 IMAD.MOV.U32 R4, RZ, RZ, R8 ;  /* 0x000000ffff040224 */ /* 0x001fe400078e0008 */
[----:B------:R-:W-:-:S05]  /*55a0*/  @P0 IMAD.MOV.U32 R5, RZ, RZ, R9 ;  /* 0x000000ffff050224 */ /* 0x000fca00078e0009 */
[----:B------:R0:W-:Y:S02]  /*55b0*/  @P0 STG.E desc[UR38][R4.64+0x1c0], R3 ;  /* 0x0001c00304000986 */ /* 0x0001e4000c101926 */
[----:B0-----:R-:W-:Y:S02]  /*55c0*/  @P1 IMAD.MOV.U32 R4, RZ, RZ, R8 ;  /* 0x000000ffff041224 */ /* 0x001fe400078e0008 */
[----:B------:R-:W-:-:S05]  /*55d0*/  @P1 IMAD.MOV.U32 R5, RZ, RZ, R9 ;  /* 0x000000ffff051224 */ /* 0x000fca00078e0009 */
[----:B------:R0:W-:Y:S02]  /*55e0*/  @P1 STG.E desc[UR38][R4.64+0x1c4], R83 ;  /* 0x0001c45304001986 */ /* 0x0001e4000c101926 */
[----:B0-----:R-:W-:Y:S02]  /*55f0*/  @P4 IMAD.MOV.U32 R4, RZ, RZ, R6 ;  /* 0x000000ffff044224 */ /* 0x001fe400078e0006 */
[----:B------:R-:W-:-:S05]  /*5600*/  @P4 IMAD.MOV.U32 R5, RZ, RZ, R7 ;  /* 0x000000ffff054224 */ /* 0x000fca00078e0007 */
[----:B------:R0:W-:Y:S04]  /*5610*/  @P4 STG.E desc[UR38][R4.64+0x1e0], R11 ;  /* 0x0001e00b04004986 */ /* 0x0001e8000c101926 */
[----:B------:R4:W-:Y:S01]  /*5620*/  @P5 STG.E desc[UR38][R6.64+0x1e4], R85 ;  /* 0x0001e45506005986 */ /* 0x0009e2000c101926 */
[----:B0-----:R-:W-:Y:S02]  /*5630*/  @P2 IMAD.MOV.U32 R4, RZ, RZ, R8 ;  /* 0x000000ffff042224 */ /* 0x001fe400078e0008 */
[----:B------:R-:W-:-:S05]  /*5640*/  @P2 IMAD.MOV.U32 R5, RZ, RZ, R9 ;  /* 0x000000ffff052224 */ /* 0x000fca00078e0009 */
[----:B------:R4:W-:Y:S04]  /*5650*/  @P2 STG.E desc[UR38][R4.64+0x1e0], R13 ;  /* 0x0001e00d04002986 */ /* 0x0009e8000c101926 */
[----:B------:R4:W-:Y:S02]  /*5660*/  @P3 STG.E desc[UR38][R8.64+0x1e4], R87 ;  /* 0x0001e45708003986 */ /* 0x0009e4000c101926 */
.L_x_160:
[----:B------:R-:W-:Y:S05]  /*5670*/  BSYNC B0 ;  /* 0x0000000000007941 */ /* 0x000fea0003800000 */
.L_x_34:
[----:B------:R-:W-:Y:S01]  /*5680*/  IADD3 R16, P0, R16, UR36, RZ ;  /* 0x0000002410107c10 */ /* 0x000fe2000ff1e0ff */
[----:B------:R-:W-:Y:S01]  /*5690*/  ULDC.64 UR4, c[0x0][0x650] ;  /* 0x0001940000047ab9 */ /* 0x000fe20000000a00 */
[----:B------:R-:W-:Y:S01]  /*56a0*/  PRMT R3, RZ, 0x7610, R3 ;  /* 0x00007610ff037816 */ /* 0x000fe20000000003 */
[----:B------:R-:W-:Y:S01]  /*56b0*/  IMAD.MOV.U32 R100, RZ, RZ, -0x1 ;  /* 0xffffffffff647424 */ /* 0x000fe200078e00ff */
[----:B------:R-:W-:Y:S01]  /*56c0*/  IADD3.X R17, R17, UR42, RZ, P0, !PT ;  /* 0x0000002a11117c10 */ /* 0x000fe200087fe4ff */
[----:B------:R-:W-:Y:S01]  /*56d0*/  IMAD.MOV.U32 R101, RZ, RZ, -0x1 ;  /* 0xffffffffff657424 */ /* 0x000fe200078e00ff */
[----:B------:R-:W-:-:S04]  /*56e0*/  ISETP.GE.U32.AND P0, PT, R16, UR4, PT ;  /* 0x0000000410007c0c */ /* 0x000fc8000bf06070 */
[----:B------:R-:W-:-:S13]  /*56f0*/  ISETP.GE.U32.AND.EX P0, PT, R17, UR5, PT, P0 ;  /* 0x0000000511007c0c */ /* 0x000fda000bf06100 */
[----:B------:R-:W-:Y:S05]  /*5700*/  @P0 BRA `(.L_x_161) ;  /* 0x00000004004c0947 */ /* 0x000fea0003800000 */
[----:B--2---:R-:W2:Y:S01]  /*5710*/  LDC.64 R10, c[0x0][0x628] ;  /* 0x00018a00ff0a7b82 */ /* 0x004ea20000000a00 */
[----:B0--3--:R-:W0:Y:S01]  /*5720*/  S2R R12, SR_CTAID.X ;  /* 0x00000000000c7919 */ /* 0x009e220000002500 */
[----:B-1--4-:R-:W-:Y:S02]  /*5730*/  IMAD.MOV.U32 R8, RZ, RZ, R16 ;  /* 0x000000ffff087224 */ /* 0x012fe400078e0010 */
[----:B------:R-:W-:Y:S01]  /*5740*/  IMAD.MOV.U32 R9, RZ, RZ, R17 ;  /* 0x000000ffff097224 */ /* 0x000fe200078e0011 */
[----:B------:R-:W1:Y:S03]  /*5750*/  S2R R20, SR_CTAID.Y ;  /* 0x0000000000147919 */ /* 0x000e660000002600 */
[----:B------:R-:W3:Y:S08]  /*5760*/  LDC R0, c[0x0][0x630] ;  /* 0x00018c00ff007b82 */ /* 0x000ef00000000800 */
[----:B------:R-:W4:Y:S01]  /*5770*/  LDC.64 R14, c[0x0][0x620] ;  /* 0x00018800ff0e7b82 */ /* 0x000f220000000a00 */
[----:B--2---:R-:W-:-:S04]  /*5780*/  ISETP.NE.U32.AND P0, PT, R10, RZ, PT ;  /* 0x000000ff0a00720c */ /* 0x004fc80003f05070 */
[----:B------:R-:W-:-:S13]  /*5790*/  ISETP.NE.AND.EX P0, PT, R11, RZ, PT, P0 ;  /* 0x000000ff0b00720c */ /* 0x000fda0003f05300 */
[----:B01-34-:R-:W-:Y:S05]  /*57a0*/  @!P0 BRA `(.L_x_162) ;  /* 0x0000000000288947 */ /* 0x01bfea0003800000 */
        /* <DEDUP_REMOVED lines=10> */
.L_x_162:
[-CC-:B------:R-:W-:Y:S01]  /*5850*/  SHF.R.U64 R101, R8, R0.reuse, R9.reuse ;  /* 0x0000000008657219 */ /* 0x180fe20000001209 */
[----:B------:R-:W0:Y:S01]  /*5860*/  LDC.64 R26, c[0x0][0x640] ;  /* 0x00019000ff1a7b82 */ /* 0x000e220000000a00 */
[----:B------:R-:W-:Y:S01]  /*5870*/  SHF.R.U32.HI R0, RZ, R0, R9 ;  /* 0x00000000ff007219 */ /* 0x000fe20000011609 */
[----:B------:R-:W-:Y:S01]  /*5880*/  ULDC UR4, c[0x0][0x150] ;  /* 0x0000540000047ab9 */ /* 0x000fe20000000800 */
[----:B------:R-:W-:Y:S02]  /*5890*/  IADD3 R3, P0, RZ, -R101, RZ ;  /* 0x80000065ff037210 */ /* 0x000fe40007f1e0ff */
[----:B------:R-:W-:-:S03]  /*58a0*/  I2FP.F32.U32 R7, R12 ;  /* 0x0000000c00077245 */ /* 0x000fc60000201000 */
[----:B------:R-:W1:Y:S01]  /*58b0*/  LDC R6, c[0x0][0x618] ;  /* 0x00018600ff067b82 */ /* 0x000e620000000800 */
[----:B------:R-:W-:Y:S02]  /*58c0*/  IMAD.X R5, RZ, RZ, ~R0, P0 ;  /* 0x000000ffff057224 */ /* 0x000fe400000e0e00 */
[----:B------:R-:W-:Y:S01]  /*58d0*/  FMUL R7, R7, UR4 ;  /* 0x0000000407077c20 */ /* 0x000fe20008400000 */
[----:B------:R-:W-:Y:S01]  /*58e0*/  ULDC UR4, c[0x0][0x154] ;  /* 0x0000550000047ab9 */ /* 0x000fe20000000800 */
[-C--:B------:R-:W-:Y:S02]  /*58f0*/  IMAD R0, R5, R14.reuse, RZ ;  /* 0x0000000e05007224 */ /* 0x080fe400078e02ff */
[C---:B------:R-:W-:Y:S01]  /*5900*/  IMAD.WIDE.U32 R4, R3.reuse, R14, R16 ;  /* 0x0000000e03047225 */ /* 0x040fe200078e0010 */
[----:B------:R-:W2:Y:S01]  /*5910*/  LDC R8, c[0x0][0x608] ;  /* 0x00018200ff087b82 */ /* 0x000ea20000000800 */
[----:B------:R-:W3:Y:S02]  /*5920*/  F2I.U32.TRUNC.NTZ R7, R7 ;  /* 0x0000000700077305 */ /* 0x000ee4000020f000 */
[----:B------:R-:W-:Y:S01]  /*5930*/  IMAD R3, R3, R15, R0 ;  /* 0x0000000f03037224 */ /* 0x000fe200078e0200 */
[----:B------:R-:W-:-:S03]  /*5940*/  I2FP.F32.U32 R0, R20 ;  /* 0x0000001400007245 */ /* 0x000fc60000201000 */
[----:B------:R-:W-:Y:S01]  /*5950*/  IMAD.IADD R3, R5, 0x1, R3 ;  /* 0x0000000105037824 */ /* 0x000fe200078e0203 */
[----:B------:R-:W4:Y:S01]  /*5960*/  LDC R11, c[0x0][0x658] ;  /* 0x00019600ff0b7b82 */ /* 0x000f220000000800 */
[----:B0-----:R-:W-:-:S04]  /*5970*/  ISETP.NE.U32.AND P0, PT, R26, RZ, PT ;  /* 0x000000ff1a00720c */ /* 0x001fc80003f05070 */
[----:B------:R-:W-:-:S03]  /*5980*/  ISETP.NE.AND.EX P0, PT, R27, RZ, PT, P0 ;  /* 0x000000ff1b00720c */ /* 0x000fc60003f05300 */
[----:B------:R-:W0:Y:S01]  /*5990*/  LDC R9, c[0x0][0x144] ;  /* 0x00005100ff097b82 */ /* 0x000e220000000800 */
[-C--:B-1----:R-:W-:Y:S01]  /*59a0*/  SHF.R.U64 R10, R4, R6.reuse, R3 ;  /* 0x00000006040a7219 */ /* 0x082fe20000001203 */
[----:B---3--:R-:W-:Y:S01]  /*59b0*/  IMAD.MOV R7, RZ, RZ, -R7 ;  /* 0x000000ffff077224 */ /* 0x008fe200078e0a07 */
[----:B------:R-:W-:Y:S01]  /*59c0*/  SHF.R.U32.HI R3, RZ, R6, R3 ;  /* 0x00000006ff037219 */ /* 0x000fe20000011603 */
[----:B------:R-:W-:-:S04]  /*59d0*/  FMUL R6, R0, UR4 ;  /* 0x0000000400067c20 */ /* 0x000fc80008400000 */
[----:B------:R-:W1:Y:S01]  /*59e0*/  LDC R21, c[0x0][0x148] ;  /* 0x00005200ff157b82 */ /* 0x000e620000000800 */
[----:B------:R3:W0:Y:S01]  /*59f0*/  F2I.U32.TRUNC.NTZ R14, R6 ;  /* 0x00000006000e7305 */ /* 0x000622000020f000 */
[-CC-:B--2---:R-:W-:Y:S02]  /*5a00*/  SHF.R.U64 R13, R10, R8.reuse, R3.reuse ;  /* 0x000000080a0d7219 */ /* 0x184fe40000001203 */
[----:B------:R-:W-:-:S04]  /*5a10*/  SHF.R.U32.HI R0, RZ, R8, R3 ;  /* 0x00000008ff007219 */ /* 0x000fc80000011603 */
[----:B------:R-:W2:Y:S01]  /*5a20*/  LDC R24, c[0x0][0x648] ;  /* 0x00019200ff187b82 */ /* 0x000ea20000000800 */
[-CC-:B----4-:R-:W-:Y:S02]  /*5a30*/  SHF.R.U64 R15, R13, R11.reuse, R0.reuse ;  /* 0x0000000b0d0f7219 */ /* 0x190fe40000001200 */
[----:B------:R-:W-:-:S03]  /*5a40*/  SHF.R.U32.HI R5, RZ, R11, R0 ;  /* 0x0000000bff057219 */ /* 0x000fc60000011600 */
[----:B------:R-:W-:Y:S02]  /*5a50*/  IMAD.MOV.U32 R4, RZ, RZ, R15 ;  /* 0x000000ffff047224 */ /* 0x000fe400078e000f */
[----:B------:R-:W4:Y:S01]  /*5a60*/  LDC R28, c[0x0][0x638] ;  /* 0x00018e00ff1c7b82 */ /* 0x000f220000000800 */
[----:B0-----:R-:W-:-:S07]  /*5a70*/  IMAD R25, R9, R7, R12 ;  /* 0x0000000709197224 */ /* 0x001fce00078e020c */
[----:B------:R-:W0:Y:S08]  /*5a80*/  LDC R29, c[0x0][0x610] ;  /* 0x00018400ff1d7b82 */ /* 0x000e300000000800 */
[----:B------:R-:W0:Y:S01]  /*5a90*/  LDC R30, c[0x0][0x600] ;  /* 0x00018000ff1e7b82 */ /* 0x000e220000000800 */
[----:B-123--:R-:W-:Y:S05]  /*5aa0*/  @!P0 BRA `(.L_x_163) ;  /* 0x0000000000288947 */ /* 0x00efea0003800000 */
[----:B------:R-:W1:Y:S02]  /*5ab0*/  LDC R0, c[0x0][0x64c] ;  /* 0x00019300ff007b82 */ /* 0x000e640000000800 */
[----:B-1----:R-:W-:-:S05]  /*5ac0*/  IADD3 R3, P0, R15, R0, RZ ;  /* 0x000000000f037210 */ /* 0x002fca0007f1e0ff */
        /* <DEDUP_REMOVED lines=8> */
.L_x_163:
[----:B------:R-:W-:Y:S01]  /*5b50*/  ISETP.NE.AND P0, PT, R2, 0x1, PT ;  /* 0x000000010200780c */ /* 0x000fe20003f05270 */
[----:B------:R-:W-:Y:S01]  /*5b60*/  IMAD.MOV R14, RZ, RZ, -R14 ;  /* 0x000000ffff0e7224 */ /* 0x000fe200078e0a0e */
[----:B------:R-:W-:Y:S02]  /*5b70*/  SHF.R.U64 R3, R4, R24, R5 ;  /* 0x0000001804037219 */ /* 0x000fe40000001205 */
[----:B------:R-:W-:Y:S02]  /*5b80*/  LOP3.LUT R0, R13, R98, RZ, 0xc0, !PT ;  /* 0x000000620d007212 */ /* 0x000fe400078ec0ff */
[----:B------:R-:W-:Y:S01]  /*5b90*/  LOP3.LUT R10, R10, R97, RZ, 0xc0, !PT ;  /* 0x000000610a0a7212 */ /* 0x000fe200078ec0ff */
[----:B------:R-:W-:Y:S02]  /*5ba0*/  IMAD.MOV R4, RZ, RZ, -R3 ;  /* 0x000000ffff047224 */ /* 0x000fe400078e0a03 */
[----:B------:R-:W-:Y:S02]  /*5bb0*/  IMAD R0, R93, R3, R0 ;  /* 0x000000035d007224 */ /* 0x000fe400078e0200 */
[----:B----4-:R-:W-:-:S02]  /*5bc0*/  IMAD R3, R4, R28, R15 ;  /* 0x0000001c04037224 */ /* 0x010fc400078e020f */
[----:B------:R-:W-:Y:S02]  /*5bd0*/  @P0 IMAD R25, R21, R14, R20 ;  /* 0x0000000e15190224 */ /* 0x000fe400078e0214 */
[----:B0-----:R-:W-:Y:S02]  /*5be0*/  IMAD R5, R3, R30, R10 ;  /* 0x0000001e03057224 */ /* 0x001fe400078e020a */
[----:B------:R-:W-:Y:S02]  /*5bf0*/  IMAD R0, R0, R29, R25 ;  /* 0x0000001d00007224 */ /* 0x000fe400078e0219 */
[----:B------:R-:W-:-:S03]  /*5c00*/  IMAD.MOV.U32 R4, RZ, RZ, 0x1 ;  /* 0x00000001ff047424 */ /* 0x000fc600078e00ff */
[----:B------:R-:W-:Y:S02]  /*5c10*/  SEL R100, R5, R0, !P0 ;  /* 0x0000000005647207 */ /* 0x000fe40004000000 */
[----:B------:R-:W-:Y:S02]  /*5c20*/  PRMT R3, R4, 0x7610, R3 ;  /* 0x0000761004037816 */ /* 0x000fe40000000003 */
[----:B------:R-:W-:-:S07]  /*5c30*/  SEL R0, R0, R5, !P0 ;  /* 0x0000000500007207 */ /* 0x000fce0004000000 */
.L_x_161:
[----:B------:R-:W-:Y:S01]  /*5c40*/  UIMAD.WIDE.U32 UR4, UR41, 0x24924925, URZ ;  /* 0x24924925290478a5 */ /* 0x000fe2000f8e003f */
[----:B------:R-:W-:Y:S01]  /*5c50*/  LOP3.LUT P0, RZ, R3, 0xff, RZ, 0xc0, !PT ;  /* 0x000000ff03ff7812 */ /* 0x000fe2000780c0ff */
[----:B------:R-:W-:Y:S02]  /*5c60*/  IMAD.MOV.U32 R103, RZ, RZ, R0 ;  /* 0x000000ffff677224 */ /* 0x000fe400078e0000 */
[----:B------:R-:W-:-:S04]  /*5c70*/  UIADD3 UR4, UR41, -UR5, URZ ;  /* 0x8000000529047290 */ /* 0x000fc8000fffe03f */
[----:B------:R-:W-:-:S04]  /*5c80*/  ULEA.HI UR4, UR4, UR5, URZ, 0x1f ;  /* 0x0000000504047291 */ /* 0x000fc8000f8ff83f */
[----:B------:R-:W-:-:S04]  /*5c90*/  USHF.R.U32.HI UR4, URZ, 0x2, UR4 ;  /* 0x000000023f047899 */ /* 0x000fc80008011604 */
[----:B------:R-:W-:Y:S01]  /*5ca0*/  UIMAD UR41, UR4, -0x7, UR41 ;  /* 0xfffffff9042978a4 */ /* 0x000fe2000f8e0229 */
[----:B------:R-:W-:Y:S11]  /*5cb0*/  @P0 BRA `(.L_x_164) ;  /* 0xffffffb800080947 */ /* 0x000ff6000383ffff */
[----:B------:R-:W-:Y:S05]  /*5cc0*/  EXIT ;  /* 0x000000000000794d */ /* 0x000fea0003800000 */
.L_x_7:
        /* <DEDUP_REMOVED lines=26> */
.L_x_166:
[----:B------:R-:W0:Y:S01]  /*5e70*/  LDC.64 R30, c[0x0][0x640] ;  /* 0x00019000ff1e7b82 */ /* 0x000e220000000a00 */
[-CC-:B------:R-:W-:Y:S01]  /*5e80*/  SHF.R.U64 R22, R14, R8.reuse, R15.reuse ;  /* 0x000000080e167219 */ /* 0x180fe2000000120f */
[----:B------:R-:W-:Y:S01]  /*5e90*/  IMAD.MOV.U32 R27, RZ, RZ, 0x1 ;  /* 0x00000001ff1b7424 */ /* 0x000fe200078e00ff */
[----:B------:R-:W-:Y:S02]  /*5ea0*/  SHF.R.U32.HI R7, RZ, R8, R15 ;  /* 0x00000008ff077219 */ /* 0x000fe4000001160f */
[----:B------:R-:W-:-:S03]  /*5eb0*/  IADD3 R13, P0, RZ, -R22, RZ ;  /* 0x80000016ff0d7210 */ /* 0x000fc60007f1e0ff */
[----:B------:R-:W1:Y:S02]  /*5ec0*/  LDC R12, c[0x0][0x618] ;  /* 0x00018600ff0c7b82 */ /* 0x000e640000000800 */
[----:B------:R-:W-:Y:S02]  /*5ed0*/  IMAD.X R7, RZ, RZ, ~R7, P0 ;  /* 0x000000ffff077224 */ /* 0x000fe400000e0e07 */
[----:B------:R-:W-:-:S04]  /*5ee0*/  IMAD.WIDE.U32 R10, R13, R24, R16 ;  /* 0x000000180d0a7225 */ /* 0x000fc800078e0010 */
[----:B------:R-:W2:Y:S01]  /*5ef0*/  LDC R14, c[0x0][0x608] ;  /* 0x00018200ff0e7b82 */ /* 0x000ea20000000800 */
[----:B------:R-:W-:-:S04]  /*5f00*/  IMAD R8, R7, R24, RZ ;  /* 0x0000001807087224 */ /* 0x000fc800078e02ff */
[----:B------:R-:W-:-:S03]  /*5f10*/  IMAD R7, R13, R25, R8 ;  /* 0x000000190d077224 */ /* 0x000fc600078e0208 */
[----:B------:R-:W3:Y:S01]  /*5f20*/  LDC R28, c[0x0][0x658] ;  /* 0x00019600ff1c7b82 */ /* 0x000ee20000000800 */
[----:B------:R-:W-:Y:S01]  /*5f30*/  IMAD.IADD R7, R11, 0x1, R7 ;  /* 0x000000010b077824 */ /* 0x000fe200078e0207 */
[----:B0-----:R-:W-:Y:S01]  /*5f40*/  ISETP.NE.U32.AND P0, PT, R30, RZ, PT ;  /* 0x000000ff1e00720c */ /* 0x001fe20003f05070 */
[----:B------:R-:W-:-:S03]  /*5f50*/  IMAD.MOV.U32 R11, RZ, RZ, -0x1 ;  /* 0xffffffffff0b7424 */ /* 0x000fc600078e00ff */
        /* <DEDUP_REMOVED lines=8> */
[-C--:B---3--:R-:W-:Y:S02]  /*5fe0*/  SHF.L.U32 R10, R11, R28.reuse, RZ ;  /* 0x0000001c0b0a7219 */ /* 0x088fe400000006ff */
[--C-:B------:R-:W-:Y:S02]  /*5ff0*/  SHF.R.U64 R26, R24, R28, R7.reuse ;  /* 0x0000001c181a7219 */ /* 0x100fe40000001207 */
[----:B------:R-:W-:Y:S02]  /*6000*/  LOP3.LUT R29, RZ, R10, RZ, 0x33, !PT ;  /* 0x0000000aff1d7212 */ /* 0x000fe400078e33ff */
[----:B------:R-:W-:Y:S01]  /*6010*/  SHF.R.U32.HI R11, RZ, R28, R7 ;  /* 0x0000001cff0b7219 */ /* 0x000fe20000011607 */
[----:B------:R-:W3:Y:S01]  /*6020*/  LDC R32, c[0x0][0x610] ;  /* 0x00018400ff207b82 */ /* 0x000ee20000000800 */
[----:B------:R-:W-:Y:S01]  /*6030*/  IMAD.MOV.U32 R10, RZ, RZ, R26 ;  /* 0x000000ffff0a7224 */ /* 0x000fe200078e001a */
[----:B------:R-:W-:Y:S06]  /*6040*/  @!P0 BRA `(.L_x_167) ;  /* 0x0000000000288947 */ /* 0x000fec0003800000 */
        /* <DEDUP_REMOVED lines=10> */
.L_x_167:
[----:B------:R-:W-:Y:S02]  /*60f0*/  ISETP.NE.AND P0, PT, R2, 0x1, PT ;  /* 0x000000010200780c */ /* 0x000fe40003f05270 */
[----:B-1----:R-:W-:Y:S01]  /*6100*/  SHF.R.U64 R8, R10, R8, R11 ;  /* 0x000000080a087219 */ /* 0x002fe2000000120b */
[----:B0-----:R-:W-:Y:S01]  /*6110*/  VIADD R11, R21, 0xffffffff ;  /* 0xffffffff150b7836 */ /* 0x001fe20000000000 */
[----:B------:R-:W-:Y:S02]  /*6120*/  SHF.L.U32 R27, R27, R28, RZ ;  /* 0x0000001c1b1b7219 */ /* 0x000fe400000006ff */
[----:B------:R-:W-:Y:S01]  /*6130*/  LOP3.LUT R5, R24, R29, RZ, 0xc0, !PT ;  /* 0x0000001d18057212 */ /* 0x000fe200078ec0ff */
[----:B------:R-:W-:-:S04]  /*6140*/  IMAD.MOV R7, RZ, RZ, -R8 ;  /* 0x000000ffff077224 */ /* 0x000fc800078e0a08 */
[----:B------:R-:W-:Y:S02]  /*6150*/  IMAD R5, R27, R8, R5 ;  /* 0x000000081b057224 */ /* 0x000fe400078e0205 */
[----:B------:R-:W-:Y:S01]  /*6160*/  @P0 IMAD R6, R9, R23, R4 ;  /* 0x0000001709060224 */ /* 0x000fe200078e0204 */
[----:B------:R-:W-:Y:S01]  /*6170*/  LOP3.LUT R9, R20, R11, RZ, 0xc0, !PT ;  /* 0x0000000b14097212 */ /* 0x000fe200078ec0ff */
[----:B--2---:R-:W-:Y:S02]  /*6180*/  IMAD R4, R7, R25, R26 ;  /* 0x0000001907047224 */ /* 0x004fe400078e021a */
[----:B---3--:R-:W-:Y:S02]  /*6190*/  IMAD R6, R5, R32, R6 ;  /* 0x0000002005067224 */ /* 0x008fe400078e0206 */
[----:B------:R-:W-:Y:S02]  /*61a0*/  IMAD R5, R4, R21, R9 ;  /* 0x0000001504057224 */ /* 0x000fe400078e0209 */
[----:B------:R-:W-:-:S02]  /*61b0*/  IMAD.MOV.U32 R8, RZ, RZ, 0x1 ;  /* 0x00000001ff087424 */ /* 0x000fc400078e00ff */
[----:B------:R-:W-:Y:S01]  /*61c0*/  IMAD.MOV.U32 R7, RZ, RZ, R22 ;  /* 0x000000ffff077224 */ /* 0x000fe200078e0016 */
[----:B------:R-:W-:Y:S02]  /*61d0*/  SEL R21, R5, R6, !P0 ;  /* 0x0000000605157207 */ /* 0x000fe40004000000 */
[----:B------:R-:W-:-:S07]  /*61e0*/  SEL R20, R6, R5, !P0 ;  /* 0x0000000506147207 */ /* 0x000fce0004000000 */
.L_x_165:
[----:B------:R-:W-:-:S08]  /*61f0*/  NOP ;  /* 0x0000000000007918 */ /* 0x000fd00000000000 */
[----:B------:R-:W0:-:S00]  /*6200*/  USETMAXREG.DEALLOC.CTAPOOL 0x28 ;  /* 0x00000028000079c8 */ /* 0x000e0000080e0500 */
[----:B0-----:R-:W-:-:S13]  /*6210*/  ISETP.NE.AND P0, PT, R3, RZ, PT ;  /* 0x000000ff0300720c */ /* 0x001fda0003f05270 */
[----:B------:R-:W-:Y:S05]  /*6220*/  @P0 EXIT ;  /* 0x000000000000094d */ /* 0x000fea0003800000 */
[----:B------:R-:W-:Y:S01]  /*6230*/  LOP3.LUT P0, RZ, R8, 0xff, RZ, 0xc0, !PT ;  /* 0x000000ff08ff7812 */ /* 0x000fe2000780c0ff */
[----:B------:R-:W-:Y:S02]  /*6240*/  IMAD.MOV.U32 R3, RZ, RZ, 0x1 ;  /* 0x00000001ff037424 */ /* 0x000fe400078e00ff */
[----:B------:R-:W-:-:S10]  /*6250*/  IMAD.MOV.U32 R8, RZ, RZ, RZ ;  /* 0x000000ffff087224 */ /* 0x000fd400078e00ff */
[----:B------:R-:W-:Y:S05]  /*6260*/  @!P0 BRA `(.L_x_168) ;  /* 0x0000000c00308947 */ /* 0x000fea0003800000 */
[----:B------:R-:W0:Y:S01]  /*6270*/  LDC R3, c[0x0][0x28c] ;  /* 0x0000a300ff037b82 */ /* 0x000e220000000800 */
[----:B------:R-:W1:Y:S01]  /*6280*/  S2R R13, SR_CgaCtaId ;  /* 0x00000000000d7919 */ /* 0x000e620000008800 */
[----:B------:R-:W-:Y:S01]  /*6290*/  ULDC UR5, c[0x0][0x658] ;  /* 0x0001960000057ab9 */ /* 0x000fe20000000800 */
[----:B------:R-:W-:Y:S01]  /*62a0*/  UMOV UR6, 0xffffffff ;  /* 0xffffffff00067882 */ /* 0x000fe20000000000 */
[----:B------:R-:W-:Y:S01]  /*62b0*/  BSSY B0, `(.L_x_168) ;  /* 0x00000c7000007945 */ /* 0x000fe20003800000 */
[----:B------:R-:W-:Y:S01]  /*62c0*/  USHF.L.U32 UR6, UR6, UR5, URZ ;  /* 0x0000000506067299 */ /* 0x000fe2000800063f */
[----:B------:R-:W-:Y:S01]  /*62d0*/  IMAD.MOV.U32 R10, RZ, RZ, 0x1 ;  /* 0x00000001ff0a7424 */ /* 0x000fe200078e00ff */
[----:B------:R-:W-:Y:S01]  /*62e0*/  LOP3.LUT R9, R18, 0x2, RZ, 0xfc, !PT ;  /* 0x0000000212097812 */ /* 0x000fe200078efcff */
[----:B------:R-:W-:Y:S01]  /*62f0*/  IMAD.MOV.U32 R8, RZ, RZ, RZ ;  /* 0x000000ffff087224 */ /* 0x000fe200078e00ff */
[----:B------:R-:W-:Y:S01]  /*6300*/  ULDC UR4, c[0x0][0x600] ;  /* 0x0001800000047ab9 */ /* 0x000fe20000000800 */
[----:B------:R-:W-:Y:S01]  /*6310*/  UMOV UR7, 0x1 ;  /* 0x0000000100077882 */ /* 0x000fe20000000000 */
[----:B------:R-:W-:-:S02]  /*6320*/  UIADD3 UR15, UR4, -0x1, URZ ;  /* 0xffffffff040f7890 */ /* 0x000fc4000fffe03f */
[----:B------:R-:W-:Y:S02]  /*6330*/  USHF.L.U32 UR17, UR7, UR5, URZ ;  /* 0x0000000507117299 */ /* 0x000fe4000800063f */
[----:B------:R-:W-:Y:S01]  /*6340*/  ULOP3.LUT UR16, URZ, UR6, URZ, 0x33, !UPT ;  /* 0x000000063f107292 */ /* 0x000fe2000f8e333f */
[----:B------:R-:W-:Y:S01]  /*6350*/  ULDC.64 UR20, c[0x0][0x198] ;  /* 0x0000660000147ab9 */ /* 0x000fe20000000a00 */
[----:B0-----:R-:W-:-:S05]  /*6360*/  VIADD R3, R3, 0x1f ;  /* 0x0000001f03037836 */ /* 0x001fca0000000000 */
[----:B------:R-:W-:-:S04]  /*6370*/  SHF.R.S32.HI R4, RZ, 0x1f, R3 ;  /* 0x0000001fff047819 */ /* 0x000fc80000011403 */
[----:B------:R-:W-:Y:S01]  /*6380*/  LEA.HI R4, R4, R3, RZ, 0x5 ;  /* 0x0000000304047211 */ /* 0x000fe200078f28ff */
[C---:B-1----:R-:W-:Y:S02]  /*6390*/  IMAD.SHL.U32 R12, R13.reuse, 0x10, RZ ;  /* 0x000000100d0c7824 */ /* 0x042fe400078e00ff */
[----:B------:R-:W-:Y:S01]  /*63a0*/  IMAD.SHL.U32 R13, R13, 0x200, RZ ;  /* 0x000002000d0d7824 */ /* 0x000fe200078e00ff */
[----:B------:R-:W-:Y:S01]  /*63b0*/  SHF.R.S32.HI R11, RZ, 0x5, R4 ;  /* 0x00000005ff0b7819 */ /* 0x000fe20000011404 */
[----:B------:R-:W-:Y:S01]  /*63c0*/  IMAD.MOV.U32 R3, RZ, RZ, 0x1 ;  /* 0x00000001ff037424 */ /* 0x000fe200078e00ff */
[----:B------:R-:W-:Y:S02]  /*63d0*/  LOP3.LUT R12, R12, 0x70, RZ, 0xc0, !PT ;  /* 0x000000700c0c7812 */ /* 0x000fe400078ec0ff */
[----:B------:R-:W-:Y:S01]  /*63e0*/  LOP3.LUT R13, R13, 0xe00, RZ, 0xc0, !PT ;  /* 0x00000e000d0d7812 */ /* 0x000fe200078ec0ff */
[----:B------:R-:W-:-:S07]  /*63f0*/  VIADD R19, R11, 0x1 ;  /* 0x000000010b137836 */ /* 0x000fce0000000000 */
.L_x_179:
[----:B------:R-:W-:-:S03]  /*6400*/  UMOV UR4, 0xffffffff ;  /* 0xffffffff00047882 */ /* 0x000fc60000000000 */
[----:B------:R-:W-:Y:S05]  /*6410*/  BRA.DIV UR4, `(.L_x_169) ;  /* 0x0000001204187947 */ /* 0x000fea000b800000 */
[----:B------:R-:W-:-:S13]  /*6420*/  ELECT P6, URZ, PT ;  /* 0x00000000003f782f */ /* 0x000fda00038c0000 */
.L_x_193:
[----:B------:R-:W0:Y:S01]  /*6430*/  LDC R4, c[0x0][0x28c] ;  /* 0x0000a300ff047b82 */ /* 0x000e220000000800 */
[----:B------:R-:W-:Y:S01]  /*6440*/  BSSY B1, `(.L_x_170) ;  /* 0x0000038000017945 */ /* 0x000fe20003800000 */
[----:B0-----:R-:W-:-:S13]  /*6450*/  ISETP.LT.OR P6, PT, R4, 0x1, !P6 ;  /* 0x000000010400780c */ /* 0x001fda00077c1670 */
[----:B------:R-:W-:Y:S05]  /*6460*/  @P6 BRA `(.L_x_171) ;  /* 0x0000000000d46947 */ /* 0x000fea0003800000 */
[----:B------:R-:W-:Y:S02]  /*6470*/  IMAD.SHL.U32 R20, R20, 0x80, RZ ;  /* 0x0000008014147824 */ /* 0x000fe400078e00ff */
[----:B------:R-:W-:Y:S02]  /*6480*/  IMAD R21, R21, 0x80, R12 ;  /* 0x0000008015157824 */ /* 0x000fe400078e020c */
[----:B------:R-:W-:Y:S02]  /*6490*/  IMAD.MOV.U32 R22, RZ, RZ, RZ ;  /* 0x000000ffff167224 */ /* 0x000fe400078e00ff */
[----:B------:R-:W-:Y:S02]  /*64a0*/  IMAD.MOV.U32 R4, RZ, RZ, R19 ;  /* 0x000000ffff047224 */ /* 0x000fe400078e0013 */
[----:B------:R-:W-:Y:S02]  /*64b0*/  IMAD.MOV.U32 R5, RZ, RZ, R3 ;  /* 0x000000ffff057224 */ /* 0x000fe400078e0003 */
[----:B------:R-:W-:-:S07]  /*64c0*/  IMAD.MOV.U32 R6, RZ, RZ, R8 ;  /* 0x000000ffff067224 */ /* 0x000fce00078e0008 */
.L_x_174:
[----:B------:R-:W0:Y:S01]  /*64d0*/  S2R R15, SR_CgaCtaId ;  /* 0x00000000000f7919 */ /* 0x000e220000008800 */
[----:B------:R-:W-:Y:S02]  /*64e0*/  MOV R14, 0x400 ;  /* 0x00000400000e7802 */ /* 0x000fe40000000f00 */
[----:B------:R-:W-:Y:S02]  /*64f0*/  ISETP.NE.AND P1, PT, R0, RZ, PT ;  /* 0x000000ff0000720c */ /* 0x000fe40003f25270 */
[----:B0-----:R-:W-:Y:S02]  /*6500*/  LEA R25, R15, R14, 0x18 ;  /* 0x0000000e0f197211 */ /* 0x001fe400078ec0ff */
[----:B------:R-:W-:-:S09]  /*6510*/  SHF.L.U32 R14, R5, 0x1f, RZ ;  /* 0x0000001f050e7819 */ /* 0x000fd200000006ff */
[----:B------:R-:W0:Y:S01]  /*6520*/  @!P1 LDC R15, c[0x0][0x500] ;  /* 0x00014000ff0f9b82 */ /* 0x000e220000000800 */
[----:B------:R-:W-:-:S04]  /*6530*/  IMAD R23, R6, 0x8, R25 ;  /* 0x0000000806177824 */ /* 0x000fc800078e0219 */
[----:B------:R-:W1:Y:S02]  /*6540*/  SYNCS.PHASECHK.TRANS64.TRYWAIT P0, [R23+URZ+0x38], R14 ;  /* 0x0000380e170075a7 */ /* 0x000e64000800017f */
[----:B-1----:R-:W-:Y:S05]  /*6550*/  @!P0 BRA `(.L_x_172) ;  /* 0x0000000c00e88947 */ /* 0x002fea0003800000 */
.L_x_194:
[----:B-1----:R-:W-:Y:S01]  /*6560*/  PRMT R14, R9, 0x9910, RZ ;  /* 0x00009910090e7816 */ /* 0x002fe200000000ff */
[----:B0-----:R0:W-:Y:S03]  /*6570*/  @!P1 SYNCS.ARRIVE.TRANS64 RZ, [R23+URZ], R15 ;  /* 0x0000000f17ff99a7 */ /* 0x0011e6000800003f */
[----:B------:R-:W-:-:S13]  /*6580*/  ISETP.NE.AND P0, PT, R14, 0x2, PT ;  /* 0x000000020e00780c */ /* 0x000fda0003f05270 */
[----:B0-----:R-:W-:Y:S05]  /*6590*/  @P0 BRA `(.L_x_173) ;  /* 0x0000000000040947 */ /* 0x001fea0003800000 */
[----:B------:R-:W-:Y:S01]  /*65a0*/  BPT.TRAP 0x1 ;  /* 0x000000040000795c */ /* 0x000fe20000300000 */
.L_x_173:
[C---:B------:R-:W-:Y:S01]  /*65b0*/  IMAD R14, R6.reuse, 0x1000, R13 ;  /* 0x00001000060e7824 */ /* 0x040fe200078e020d */
[----:B------:R-:W-:Y:S01]  /*65c0*/  R2UR UR9, R23 ;  /* 0x00000000170972ca */ /* 0x000fe200000e0000 */
[--C-:B------:R-:W-:Y:S01]  /*65d0*/  IMAD R15, R6, 0x4000, R25.reuse ;  /* 0x00004000060f7824 */ /* 0x100fe200078e0219 */
[----:B------:R-:W-:Y:S01]  /*65e0*/  UIADD3 UR4, UP0, UR20, 0xf0, URZ ;  /* 0x000000f014047890 */ /* 0x000fe2000ff1e03f */
[----:B------:R-:W-:Y:S01]  /*65f0*/  IMAD R14, R14, 0x4, R25 ;  /* 0x000000040e0e7824 */ /* 0x000fe200078e0219 */
[----:B------:R-:W-:Y:S01]  /*6600*/  R2UR UR11, R20 ;  /* 0x00000000140b72ca */ /* 0x000fe200000e0000 */
[----:B------:R-:W-:Y:S01]  /*6610*/  VIADD R4, R4, 0xffffffff ;  /* 0xffffffff04047836 */ /* 0x000fe20000000000 */
[----:B------:R-:W-:Y:S01]  /*6620*/  R2UR UR5, R15 ;  /* 0x000000000f0572ca */ /* 0x000fe200000e0000 */
[----:B------:R-:W-:Y:S01]  /*6630*/  UIADD3 UR22, UP1, UR20, 0x1f0, URZ ;  /* 0x000001f014167890 */ /* 0x000fe2000ff3e03f */
[----:B------:R-:W-:Y:S01]  /*6640*/  R2UR UR8, R14 ;  /* 0x000000000e0872ca */ /* 0x000fe200000e0000 */
[----:B------:R-:W-:Y:S01]  /*6650*/  VIADD R6, R6, 0x1 ;  /* 0x0000000106067836 */ /* 0x000fe20000000000 */
[----:B------:R-:W-:Y:S01]  /*6660*/  R2UR UR10, R22 ;  /* 0x00000000160a72ca */ /* 0x000fe200000e0000 */
[----:B------:R-:W-:Y:S01]  /*6670*/  UIADD3.X UR23, URZ, UR21, URZ, UP1, !UPT ;  /* 0x000000153f177290 */ /* 0x000fe20008ffe43f */
[----:B------:R-:W-:Y:S01]  /*6680*/  R2UR UR12, R7 ;  /* 0x00000000070c72ca */ /* 0x000fe200000e0000 */
[----:B------:R-:W-:Y:S01]  /*6690*/  UMOV UR6, 0x0 ;  /* 0x0000000000067882 */ /* 0x000fe20000000000 */
[----:B------:R-:W-:Y:S01]  /*66a0*/  R2UR UR18, R21 ;  /* 0x00000000151272ca */ /* 0x000fe200000e0000 */
[----:B------:R-:W-:Y:S01]  /*66b0*/  UMOV UR7, 0x10000000 ;  /* 0x1000000000077882 */ /* 0x000fe20000000000 */
[----:B------:R-:W-:Y:S01]  /*66c0*/  ISETP.GT.AND P1, PT, R4, 0x1, PT ;  /* 0x000000010400780c */ /* 0x000fe20003f24270 */
[----:B------:R-:W-:Y:S01]  /*66d0*/  UMOV UR19, 0xff0000 ;  /* 0x00ff000000137882 */ /* 0x000fe20000000000 */
[----:B------:R-:W-:Y:S01]  /*66e0*/  ISETP.NE.AND P0, PT, R6, 0x7, PT ;  /* 0x000000070600780c */ /* 0x000fe20003f05270 */
[----:B------:R-:W-:Y:S01]  /*66f0*/  UIADD3 UR13, UR5, 0x180, URZ ;  /* 0x00000180050d7890 */ /* 0x000fe2000fffe03f */
[----:B------:R-:W-:Y:S01]  /*6700*/  VIADD R22, R22, 0x20 ;  /* 0x0000002016167836 */ /* 0x000fe20000000000 */
[----:B------:R-:W-:Y:S01]  /*6710*/  UIADD3.X UR5, URZ, UR21, URZ, UP0, !UPT ;  /* 0x000000153f057290 */ /* 0x000fe200087fe43f */
[----:B------:R-:W-:Y:S01]  /*6720*/  SEL R14, RZ, 0x1, P0 ;  /* 0x00000001ff0e7807 */ /* 0x000fe20000000000 */
[----:B------:R-:W-:Y:S01]  /*6730*/  UIADD3 UR14, UR8, 0x1c180, URZ ;  /* 0x0001c180080e7890 */ /* 0x000fe2000fffe03f */
[----:B------:R-:W-:-:S02]  /*6740*/  SEL R6, R6, RZ, P0 ;  /* 0x000000ff06067207 */ /* 0x000fc40000000000 */
[----:B------:R-:W-:Y:S01]  /*6750*/  UMOV UR8, UR13 ;  /* 0x0000000d00087c82 */ /* 0x000fe20008000000 */
[----:B------:R-:W-:-:S03]  /*6760*/  LOP3.LUT R5, R5, R14, RZ, 0x3c, !PT ;  /* 0x0000000e05057212 */ /* 0x000fc600078e3cff */
[----:B------:R0:W-:Y:S02]  /*6770*/  UTMALDG.3D [UR8], [UR4], desc[UR6] ;  /* 0x00000608040075b4 */ /* 0x0001e40008011000 */
[----:B0-----:R-:W-:Y:S01]  /*6780*/  UMOV UR8, UR14 ;  /* 0x0000000e00087c82 */ /* 0x001fe20008000000 */
[----:B------:R-:W-:Y:S02]  /*6790*/  UMOV UR11, UR18 ;  /* 0x00000012000b7c82 */ /* 0x000fe40008000000 */
[----:B------:R0:W-:Y:S02]  /*67a0*/  UTMALDG.3D.MULTICAST [UR8], [UR22], UR19, desc[UR6] ;  /* 0x00000608160073b4 */ /* 0x0001e40008011813 */
[----:B0-----:R-:W-:Y:S05]  /*67b0*/  @P1 BRA `(.L_x_174) ;  /* 0xfffffffc00441947 */ /* 0x001fea000383ffff */
.L_x_171:
[----:B------:R-:W-:Y:S05]  /*67c0*/  BSYNC B1 ;  /* 0x0000000000017941 */ /* 0x000fea0003800000 */
.L_x_170:
[----:B------:R-:W-:Y:S01]  /*67d0*/  LOP3.LUT P1, RZ, R10, 0xff, RZ, 0xc0, !PT ;  /* 0x000000ff0aff7812 */ /* 0x000fe2000782c0ff */
[C---:B------:R-:W-:Y:S01]  /*67e0*/  IMAD.IADD R15, R11.reuse, 0x1, R8 ;  /* 0x000000010b0f7824 */ /* 0x040fe200078e0208 */
[----:B------:R-:W-:Y:S01]  /*67f0*/  ULDC.64 UR4, c[0x0][0x650] ;  /* 0x0001940000047ab9 */ /* 0x000fe20000000a00 */
[----:B------:R-:W-:Y:S01]  /*6800*/  ISETP.GE.U32.AND P2, PT, R11, 0x7, PT ;  /* 0x000000070b00780c */ /* 0x000fe20003f46070 */
[----:B------:R-:W-:Y:S01]  /*6810*/  BSSY B1, `(.L_x_175) ;  /* 0x000006e000017945 */ /* 0x000fe20003800000 */
[C---:B------:R-:W-:Y:S01]  /*6820*/  IMAD.WIDE.U32 R4, R15.reuse, 0x24924925, RZ ;  /* 0x249249250f047825 */ /* 0x040fe200078e00ff */
[----:B------:R-:W-:Y:S02]  /*6830*/  ISETP.GT.U32.AND P0, PT, R15, 0x6, PT ;  /* 0x000000060f00780c */ /* 0x000fe40003f04070 */
[----:B------:R-:W-:Y:S01]  /*6840*/  PRMT R10, RZ, 0x7610, R10 ;  /* 0x00007610ff0a7816 */ /* 0x000fe2000000000a */
[----:B------:R-:W-:Y:S01]  /*6850*/  IMAD.MOV.U32 R20, RZ, RZ, -0x1 ;  /* 0xffffffffff147424 */ /* 0x000fe200078e00ff */
[----:B------:R-:W-:Y:S01]  /*6860*/  ISETP.LT.U32.AND P0, PT, R11, 0x7, P0 ;  /* 0x000000070b00780c */ /* 0x000fe20000701070 */
[----:B------:R-:W-:-:S02]  /*6870*/  IMAD.MOV.U32 R21, RZ, RZ, -0x1 ;  /* 0xffffffffff157424 */ /* 0x000fc400078e00ff */
[----:B------:R-:W0:Y:S01]  /*6880*/  @P1 S2R R7, SR_CgaCtaId ;  /* 0x0000000000071919 */ /* 0x000e220000008800 */
[----:B------:R-:W-:Y:S02]  /*6890*/  SEL R4, RZ, 0x1, !P0 ;  /* 0x00000001ff047807 */ /* 0x000fe40004000000 */
[----:B------:R-:W-:Y:S02]  /*68a0*/  IADD3 R16, P0, R16, UR36, RZ ;  /* 0x0000002410107c10 */ /* 0x000fe4000ff1e0ff */
[----:B------:R-:W-:Y:S02]  /*68b0*/  @P1 MOV R6, 0x400 ;  /* 0x0000040000061802 */ /* 0x000fe40000000f00 */
[----:B------:R-:W-:Y:S02]  /*68c0*/  IADD3.X R17, R17, UR42, RZ, P0, !PT ;  /* 0x0000002a11117c10 */ /* 0x000fe400087fe4ff */
[----:B------:R-:W-:Y:S02]  /*68d0*/  ISETP.GE.U32.AND P0, PT, R16, UR4, PT ;  /* 0x0000000410007c0c */ /* 0x000fe4000bf06070 */
[----:B------:R-:W-:-:S02]  /*68e0*/  LOP3.LUT R3, R3, R4, RZ, 0x3c, !PT ;  /* 0x0000000403037212 */ /* 0x000fc400078e3cff */
[----:B------:R-:W-:Y:S02]  /*68f0*/  ISETP.GE.U32.AND.EX P0, PT, R17, UR5, PT, P0 ;  /* 0x0000000511007c0c */ /* 0x000fe4000bf06100 */
[----:B------:R-:W-:Y:S02]  /*6900*/  PRMT R4, RZ, 0x7610, R4 ;  /* 0x00007610ff047816 */ /* 0x000fe40000000004 */
[----:B0-----:R-:W-:Y:S01]  /*6910*/  @P1 LEA R6, R7, R6, 0x18 ;  /* 0x0000000607061211 */ /* 0x001fe200078ec0ff */
[----:B------:R-:W-:-:S03]  /*6920*/  IMAD.IADD R7, R15, 0x1, -R5 ;  /* 0x000000010f077824 */ /* 0x000fc600078e0a05 */
[----:B------:R0:W-:Y:S02]  /*6930*/  @P1 SYNCS.ARRIVE.TRANS64.A1T0 RZ, [R6+URZ+0x88], RZ ;  /* 0x000088ff06ff19a7 */ /* 0x0001e4000810003f */
[----:B------:R-:W-:-:S04]  /*6940*/  LEA.HI R7, R7, R5, RZ, 0x1f ;  /* 0x0000000507077211 */ /* 0x000fc800078ff8ff */
[----:B------:R-:W-:Y:S01]  /*6950*/  SHF.R.U32.HI R8, RZ, 0x2, R7 ;  /* 0x00000002ff087819 */ /* 0x000fe20000011607 */
[----:B------:R-:W-:-:S03]  /*6960*/  IMAD.MOV.U32 R7, RZ, RZ, -0x1 ;  /* 0xffffffffff077424 */ /* 0x000fc600078e00ff */
[----:B------:R-:W-:Y:S01]  /*6970*/  @P2 LOP3.LUT R3, R3, 0x1, R8, 0x78, !PT ;  /* 0x0000000103032812 */ /* 0x000fe200078e7808 */
[----:B------:R-:W-:Y:S01]  /*6980*/  IMAD R8, R8, -0x7, R15 ;  /* 0xfffffff908087824 */ /* 0x000fe200078e020f */
[----:B0-----:R-:W-:Y:S06]  /*6990*/  @P0 BRA `(.L_x_176) ;  /* 0x0000000400540947 */ /* 0x001fec0003800000 */
[----:B------:R-:W0:Y:S01]  /*69a0*/  S2R R15, SR_CTAID.X ;  /* 0x00000000000f7919 */ /* 0x000e220000002500 */
[----:B------:R-:W-:Y:S01]  /*69b0*/  ULDC.64 UR4, c[0x0][0x628] ;  /* 0x00018a0000047ab9 */ /* 0x000fe20000000a00 */
[----:B------:R-:W-:Y:S01]  /*69c0*/  ULDC UR7, c[0x0][0x630] ;  /* 0x00018c0000077ab9 */ /* 0x000fe20000000800 */
[----:B------:R-:W-:Y:S01]  /*69d0*/  ISETP.NE.U32.AND P0, PT, RZ, UR4, PT ;  /* 0x00000004ff007c0c */ /* 0x000fe2000bf05070 */
[----:B------:R-:W1:Y:S01]  /*69e0*/  S2R R20, SR_CTAID.Y ;  /* 0x0000000000147919 */ /* 0x000e620000002600 */
[----:B------:R-:W-:Y:S01]  /*69f0*/  ULDC UR8, c[0x0][0x150] ;  /* 0x0000540000087ab9 */ /* 0x000fe20000000800 */
[----:B------:R-:W-:Y:S01]  /*6a00*/  IMAD.MOV.U32 R4, RZ, RZ, R16 ;  /* 0x000000ffff047224 */ /* 0x000fe200078e0010 */
[----:B------:R-:W-:Y:S01]  /*6a10*/  ISETP.NE.AND.EX P0, PT, RZ, UR5, PT, P0 ;  /* 0x00000005ff007c0c */ /* 0x000fe2000bf05300 */
[----:B------:R-:W-:Y:S01]  /*6a20*/  IMAD.MOV.U32 R5, RZ, RZ, R17 ;  /* 0x000000ffff057224 */ /* 0x000fe200078e0011 */
[----:B0-----:R-:W-:-:S11]  /*6a30*/  I2FP.F32.U32 R22, R15 ;  /* 0x0000000f00167245 */ /* 0x001fd60000201000 */
[----:B------:R-:W-:Y:S05]  /*6a40*/  @!P0 BRA `(.L_x_177) ;  /* 0x0000000000288947 */ /* 0x000fea0003800000 */
[----:B------:R-:W-:Y:S02]  /*6a50*/  ULDC UR6, c[0x0][0x634] ;  /* 0x00018d0000067ab9 */ /* 0x000fe40000000800 */
[----:B------:R-:W-:-:S05]  /*6a60*/  IADD3 R5, P0, R16, UR6, RZ ;  /* 0x0000000610057c10 */ /* 0x000fca000ff1e0ff */
[----:B------:R-:W-:-:S04]  /*6a70*/  IMAD.X R21, RZ, RZ, R17, P0 ;  /* 0x000000ffff157224 */ /* 0x000fc800000e0611 */
[----:B------:R-:W-:-:S04]  /*6a80*/  IMAD.WIDE.U32 R6, R21, UR4, RZ ;  /* 0x0000000415067c25 */ /* 0x000fc8000f8e00ff */
[----:B------:R-:W-:-:S04]  /*6a90*/  IMAD.WIDE.U32 R6, P0, R5, UR5, R6 ;  /* 0x0000000505067c25 */ /* 0x000fc8000f800006 */
[----:B------:R-:W-:-:S04]  /*6aa0*/  IMAD.WIDE.U32 R4, R5, UR4, RZ ;  /* 0x0000000405047c25 */ /* 0x000fc8000f8e00ff */
[----:B------:R-:W-:Y:S01]  /*6ab0*/  IMAD.MOV.U32 R4, RZ, RZ, R7 ;  /* 0x000000ffff047224 */ /* 0x000fe200078e0007 */
[----:B------:R-:W-:Y:S01]  /*6ac0*/  IADD3 RZ, P1, R5, R6, RZ ;  /* 0x0000000605ff7210 */ /* 0x000fe20007f3e0ff */
[----:B------:R-:W-:-:S04]  /*6ad0*/  IMAD.X R5, RZ, RZ, RZ, P0 ;  /* 0x000000ffff057224 */ /* 0x000fc800000e06ff */
[----:B------:R-:W-:-:S08]  /*6ae0*/  IMAD.WIDE.U32.X R4, R21, UR5, R4, P1 ;  /* 0x0000000515047c25 */ /* 0x000fd000088e0404 */
.L_x_177:
[--C-:B------:R-:W-:Y:S01]  /*6af0*/  SHF.R.U64 R14, R4, UR7, R5.reuse ;  /* 0x00000007040e7c19 */ /* 0x100fe20008001205 */
[----:B------:R-:W-:Y:S01]  /*6b00*/  FMUL R22, R22, UR8 ;  /* 0x0000000816167c20 */ /* 0x000fe20008400000 */
[----:B------:R-:W-:Y:S01]  /*6b10*/  SHF.R.U32.HI R4, RZ, UR7, R5 ;  /* 0x00000007ff047c19 */ /* 0x000fe20008011605 */
[----:B------:R-:W0:Y:S01]  /*6b20*/  LDC R6, c[0x0][0x144] ;  /* 0x00005100ff067b82 */ /* 0x000e220000000800 */
[----:B------:R-:W-:Y:S01]  /*6b30*/  IADD3 R5, P0, RZ, -R14, RZ ;  /* 0x8000000eff057210 */ /* 0x000fe20007f1e0ff */
[----:B------:R-:W-:Y:S01]  /*6b40*/  ULDC UR6, c[0x0][0x154] ;  /* 0x0000550000067ab9 */ /* 0x000fe20000000800 */
[----:B-1----:R-:W-:Y:S01]  /*6b50*/  I2FP.F32.U32 R7, R20 ;  /* 0x0000001400077245 */ /* 0x002fe20000201000 */
[----:B------:R-:W1:Y:S01]  /*6b60*/  F2I.U32.TRUNC.NTZ R22, R22 ;  /* 0x0000001600167305 */ /* 0x000e62000020f000 */
[----:B------:R-:W-:Y:S01]  /*6b70*/  ULDC.64 UR4, c[0x0][0x620] ;  /* 0x0001880000047ab9 */ /* 0x000fe20000000a00 */
[----:B------:R-:W-:Y:S01]  /*6b80*/  IMAD.X R4, RZ, RZ, ~R4, P0 ;  /* 0x000000ffff047224 */ /* 0x000fe200000e0e04 */
[----:B------:R-:W-:Y:S01]  /*6b90*/  ISETP.NE.AND P2, PT, R2, 0x1, PT ;  /* 0x000000010200780c */ /* 0x000fe20003f45270 */
[----:B------:R-:W-:Y:S01]  /*6ba0*/  FMUL R23, R7, UR6 ;  /* 0x0000000607177c20 */ /* 0x000fe20008400000 */
[----:B------:R-:W2:Y:S01]  /*6bb0*/  LDC R25, c[0x0][0x148] ;  /* 0x00005200ff197b82 */ /* 0x000ea20000000800 */
[----:B------:R-:W-:Y:S01]  /*6bc0*/  IMAD R4, R4, UR4, RZ ;  /* 0x0000000404047c24 */ /* 0x000fe2000f8e02ff */
[----:B------:R-:W-:-:S02]  /*6bd0*/  ULDC.64 UR6, c[0x0][0x640] ;  /* 0x0001900000067ab9 */ /* 0x000fc40000000a00 */
[----:B------:R-:W-:Y:S01]  /*6be0*/  ISETP.NE.U32.AND P0, PT, RZ, UR6, PT ;  /* 0x00000006ff007c0c */ /* 0x000fe2000bf05070 */
[----:B------:R-:W3:Y:S01]  /*6bf0*/  F2I.U32.TRUNC.NTZ R23, R23 ;  /* 0x0000001700177305 */ /* 0x000ee2000020f000 */
[C---:B------:R-:W-:Y:S02]  /*6c00*/  IMAD R7, R5.reuse, UR5, R4 ;  /* 0x0000000505077c24 */ /* 0x040fe4000f8e0204 */
[----:B------:R-:W-:Y:S01]  /*6c10*/  IMAD.WIDE.U32 R4, R5, UR4, R16 ;  /* 0x0000000405047c25 */ /* 0x000fe2000f8e0010 */
[----:B------:R-:W-:Y:S01]  /*6c20*/  ULDC UR4, c[0x0][0x618] ;  /* 0x0001860000047ab9 */ /* 0x000fe20000000800 */
[----:B------:R-:W-:Y:S02]  /*6c30*/  ISETP.NE.AND.EX P0, PT, RZ, UR7, PT, P0 ;  /* 0x00000007ff007c0c */ /* 0x000fe4000bf05300 */
[----:B------:R-:W-:Y:S02]  /*6c40*/  IMAD.IADD R5, R5, 0x1, R7 ;  /* 0x0000000105057824 */ /* 0x000fe400078e0207 */
[----:B-1----:R-:W-:-:S03]  /*6c50*/  IMAD.MOV R22, RZ, RZ, -R22 ;  /* 0x000000ffff167224 */ /* 0x002fc600078e0a16 */
[----:B------:R-:W-:Y:S01]  /*6c60*/  SHF.R.U64 R21, R4, UR4, R5 ;  /* 0x0000000404157c19 */ /* 0x000fe20008001205 */
[----:B0-----:R-:W-:Y:S01]  /*6c70*/  IMAD R15, R6, R22, R15 ;  /* 0x00000016060f7224 */ /* 0x001fe200078e020f */
[----:B------:R-:W-:Y:S01]  /*6c80*/  SHF.R.U32.HI R4, RZ, UR4, R5 ;  /* 0x00000004ff047c19 */ /* 0x000fe20008011605 */
[----:B------:R-:W-:Y:S01]  /*6c90*/  ULDC UR4, c[0x0][0x608] ;  /* 0x0001820000047ab9 */ /* 0x000fe20000000800 */
[----:B---3--:R-:W-:Y:S02]  /*6ca0*/  IMAD.MOV R6, RZ, RZ, -R23 ;  /* 0x000000ffff067224 */ /* 0x008fe400078e0a17 */
[--C-:B------:R-:W-:Y:S02]  /*6cb0*/  SHF.R.U64 R22, R21, UR4, R4.reuse ;  /* 0x0000000415167c19 */ /* 0x100fe40008001204 */
[----:B------:R-:W-:Y:S01]  /*6cc0*/  SHF.R.U32.HI R5, RZ, UR4, R4 ;  /* 0x00000004ff057c19 */ /* 0x000fe20008011604 */
[----:B------:R-:W-:Y:S01]  /*6cd0*/  ULDC UR4, c[0x0][0x658] ;  /* 0x0001960000047ab9 */ /* 0x000fe20000000800 */
[----:B--2---:R-:W-:-:S02]  /*6ce0*/  @P2 IMAD R15, R25, R6, R20 ;  /* 0x00000006190f2224 */ /* 0x004fc400078e0214 */
[--C-:B------:R-:W-:Y:S02]  /*6cf0*/  SHF.R.U64 R20, R22, UR4, R5.reuse ;  /* 0x0000000416147c19 */ /* 0x100fe40008001205 */
[----:B------:R-:W-:-:S03]  /*6d00*/  SHF.R.U32.HI R23, RZ, UR4, R5 ;  /* 0x00000004ff177c19 */ /* 0x000fc60008011605 */
[----:B------:R-:W-:Y:S02]  /*6d10*/  IMAD.MOV.U32 R6, RZ, RZ, R20 ;  /* 0x000000ffff067224 */ /* 0x000fe400078e0014 */
[----:B------:R-:W-:Y:S01]  /*6d20*/  IMAD.MOV.U32 R5, RZ, RZ, R23 ;  /* 0x000000ffff057224 */ /* 0x000fe200078e0017 */
[----:B------:R-:W-:Y:S06]  /*6d30*/  @!P0 BRA `(.L_x_178) ;  /* 0x00000000002c8947 */ /* 0x000fec0003800000 */
        /* <DEDUP_REMOVED lines=9> */
[----:B------:R-:W-:-:S04]  /*6dd0*/  IMAD.WIDE.U32.X R4, R23, UR7, R4, P1 ;  /* 0x0000000717047c25 */ /* 0x000fc800088e0404 */
[----:B------:R-:W-:-:S07]  /*6de0*/  IMAD.MOV.U32 R6, RZ, RZ, R4 ;  /* 0x000000ffff067224 */ /* 0x000fce00078e0004 */
.L_x_178:
[----:B------:R-:W-:Y:S01]  /*6df0*/  ULDC UR4, c[0x0][0x648] ;  /* 0x0001920000047ab9 */ /* 0x000fe20000000800 */
[----:B------:R-:W-:Y:S01]  /*6e00*/  LOP3.LUT R4, R22, UR16, RZ, 0xc0, !PT ;  /* 0x0000001016047c12 */ /* 0x000fe2000f8ec0ff */
[----:B------:R-:W-:Y:S01]  /*6e10*/  ULDC UR5, c[0x0][0x610] ;  /* 0x0001840000057ab9 */ /* 0x000fe20000000800 */
[----:B------:R-:W-:Y:S01]  /*6e20*/  SHF.R.U64 R5, R6, UR4, R5 ;  /* 0x0000000406057c19 */ /* 0x000fe20008001205 */
[----:B------:R-:W-:Y:S01]  /*6e30*/  ULDC UR4, c[0x0][0x638] ;  /* 0x00018e0000047ab9 */ /* 0x000fe20000000800 */
[----:B------:R-:W-:-:S03]  /*6e40*/  LOP3.LUT R21, R21, UR15, RZ, 0xc0, !PT ;  /* 0x0000000f15157c12 */ /* 0x000fc6000f8ec0ff */
[----:B------:R-:W-:Y:S02]  /*6e50*/  IMAD.MOV R7, RZ, RZ, -R5 ;  /* 0x000000ffff077224 */ /* 0x000fe400078e0a05 */
[----:B------:R-:W-:Y:S02]  /*6e60*/  IMAD R4, R5, UR17, R4 ;  /* 0x0000001105047c24 */ /* 0x000fe4000f8e0204 */
[----:B------:R-:W-:Y:S01]  /*6e70*/  IMAD R20, R7, UR4, R20 ;  /* 0x0000000407147c24 */ /* 0x000fe2000f8e0214 */
[----:B------:R-:W-:Y:S01]  /*6e80*/  ULDC UR4, c[0x0][0x600] ;  /* 0x0001800000047ab9 */ /* 0x000fe20000000800 */
[----:B------:R-:W-:Y:S02]  /*6e90*/  IMAD R15, R4, UR5, R15 ;  /* 0x00000005040f7c24 */ /* 0x000fe4000f8e020f */
[----:B------:R-:W-:Y:S02]  /*6ea0*/  IMAD R20, R20, UR4, R21 ;  /* 0x0000000414147c24 */ /* 0x000fe4000f8e0215 */
[----:B------:R-:W-:-:S02]  /*6eb0*/  IMAD.MOV.U32 R4, RZ, RZ, 0x1 ;  /* 0x00000001ff047424 */ /* 0x000fc400078e00ff */
[----:B------:R-:W-:Y:S01]  /*6ec0*/  IMAD.MOV.U32 R7, RZ, RZ, R14 ;  /* 0x000000ffff077224 */ /* 0x000fe200078e000e */
[----:B------:R-:W-:Y:S02]  /*6ed0*/  SEL R21, R20, R15, !P2 ;  /* 0x0000000f14157207 */ /* 0x000fe40005000000 */
[----:B------:R-:W-:-:S07]  /*6ee0*/  SEL R20, R15, R20, !P2 ;  /* 0x000000140f147207 */ /* 0x000fce0005000000 */
.L_x_176:
[----:B------:R-:W-:Y:S05]  /*6ef0*/  BSYNC B1 ;  /* 0x0000000000017941 */ /* 0x000fea0003800000 */
.L_x_175:
[----:B------:R-:W-:-:S13]  /*6f00*/  LOP3.LUT P0, RZ, R4, 0xff, RZ, 0xc0, !PT ;  /* 0x000000ff04ff7812 */ /* 0x000fda000780c0ff */
[----:B------:R-:W-:Y:S05]  /*6f10*/  @P0 BRA `(.L_x_179) ;  /* 0xfffffff400380947 */ /* 0x000fea000383ffff */
[----:B------:R-:W-:Y:S05]  /*6f20*/  BSYNC B0 ;  /* 0x0000000000007941 */ /* 0x000fea0003800000 */
.L_x_168:
[----:B------:R-:W-:-:S03]  /*6f30*/  UMOV UR4, 0xffffffff ;  /* 0xffffffff00047882 */ /* 0x000fc60000000000 */
[----:B------:R-:W-:Y:S05]  /*6f40*/  BRA.DIV UR4, `(.L_x_180) ;  /* 0x0000000604807947 */ /* 0x000fea000b800000 */
[----:B------:R-:W-:-:S13]  /*6f50*/  ELECT P6, URZ, PT ;  /* 0x00000000003f782f */ /* 0x000fda00038c0000 */
.L_x_197:
[----:B------:R-:W-:Y:S04]  /*6f60*/  BSSY B0, `(.L_x_181) ;  /* 0x0000046000007945 */ /* 0x000fe80003800000 */
[----:B------:R-:W-:Y:S05]  /*6f70*/  @!P6 BRA `(.L_x_182) ;  /* 0x000000040010e947 */ /* 0x000fea0003800000 */
[----:B------:R-:W-:-:S04]  /*6f80*/  LOP3.LUT R18, R18, 0x2, RZ, 0xfc, !PT ;  /* 0x0000000212127812 */ /* 0x000fc800078efcff */
[----:B------:R-:W-:-:S13]  /*6f90*/  ISETP.NE.AND P0, PT, R18, 0x3, PT ;  /* 0x000000031200780c */ /* 0x000fda0003f05270 */
[----:B------:R-:W-:Y:S05]  /*6fa0*/  @!P0 BRA `(.L_x_183) ;  /* 0x0000000000048947 */ /* 0x000fea0003800000 */
[----:B------:R-:W-:Y:S01]  /*6fb0*/  BPT.TRAP 0x1 ;  /* 0x000000040000795c */ /* 0x000fe20000300000 */
.L_x_183:
[----:B------:R-:W0:Y:S01]  /*6fc0*/  S2R R5, SR_CgaCtaId ;  /* 0x0000000000057919 */ /* 0x000e220000008800 */
[----:B------:R-:W-:Y:S02]  /*6fd0*/  MOV R0, 0x400 ;  /* 0x0000040000007802 */ /* 0x000fe40000000f00 */
[----:B------:R-:W-:Y:S02]  /*6fe0*/  SHF.L.U32 R2, R3, 0x1f, RZ ;  /* 0x0000001f03027819 */ /* 0x000fe400000006ff */
[----:B0-----:R-:W-:-:S05]  /*6ff0*/  LEA R5, R5, R0, 0x18 ;  /* 0x0000000005057211 */ /* 0x001fca00078ec0ff */
[----:B------:R-:W-:-:S04]  /*7000*/  VIADD R5, R5, 0x38 ;  /* 0x0000003805057836 */ /* 0x000fc80000000000 */
[C---:B------:R-:W-:Y:S02]  /*7010*/  IMAD R7, R8.reuse, 0x8, R5 ;  /* 0x0000000808077824 */ /* 0x040fe400078e0205 */
[----:B------:R-:W-:Y:S02]  /*7020*/  VIADD R8, R8, 0x1 ;  /* 0x0000000108087836 */ /* 0x000fe40000000000 */
[----:B------:R-:W0:Y:S03]  /*7030*/  SYNCS.PHASECHK.TRANS64.TRYWAIT P0, [R7+URZ], R2 ;  /* 0x00000002070075a7 */ /* 0x000e26000800017f */
[----:B------:R-:W-:-:S04]  /*7040*/  ISETP.NE.AND P1, PT, R8, 0x7, PT ;  /* 0x000000070800780c */ /* 0x000fc80003f25270 */
[----:B------:R-:W-:Y:S02]  /*7050*/  SEL R0, RZ, 0x1, P1 ;  /* 0x00000001ff007807 */ /* 0x000fe40000800000 */
[----:B------:R-:W-:Y:S02]  /*7060*/  SEL R8, R8, RZ, P1 ;  /* 0x000000ff08087207 */ /* 0x000fe40000800000 */
[----:B------:R-:W-:-:S03]  /*7070*/  LOP3.LUT R9, R3, R0, RZ, 0x3c, !PT ;  /* 0x0000000003097212 */ /* 0x000fc600078e3cff */
[----:B------:R-:W-:Y:S01]  /*7080*/  IMAD R6, R8, 0x8, R5 ;  /* 0x0000000808067824 */ /* 0x000fe200078e0205 */
[----:B------:R-:W-:Y:S01]  /*7090*/  SHF.L.U32 R3, R9, 0x1f, RZ ;  /* 0x0000001f09037819 */ /* 0x000fe200000006ff */
[----:B0-----:R-:W-:Y:S06]  /*70a0*/  @!P0 BRA `(.L_x_184) ;  /* 0x0000000400488947 */ /* 0x001fec0003800000 */
.L_x_198:
[----:B------:R-:W1:Y:S01]  /*70b0*/  SYNCS.PHASECHK.TRANS64.TRYWAIT P0, [R6+URZ], R3 ;  /* 0x00000003060075a7 */ /* 0x000e62000800017f */
[----:B------:R-:W-:-:S05]  /*70c0*/  VIADD R0, R8, 0x1 ;  /* 0x0000000108007836 */ /* 0x000fca0000000000 */
[----:B------:R-:W-:-:S04]  /*70d0*/  ISETP.NE.AND P1, PT, R0, 0x7, PT ;  /* 0x000000070000780c */ /* 0x000fc80003f25270 */
[----:B0-----:R-:W-:Y:S02]  /*70e0*/  SEL R2, RZ, 0x1, P1 ;  /* 0x00000001ff027807 */ /* 0x001fe40000800000 */
[----:B------:R-:W-:Y:S02]  /*70f0*/  SEL R0, R0, RZ, P1 ;  /* 0x000000ff00007207 */ /* 0x000fe40000800000 */
[----:B------:R-:W-:-:S03]  /*7100*/  LOP3.LUT R9, R9, R2, RZ, 0x3c, !PT ;  /* 0x0000000209097212 */ /* 0x000fc600078e3cff */
[----:B------:R-:W-:Y:S01]  /*7110*/  IMAD R7, R0, 0x8, R5 ;  /* 0x0000000800077824 */ /* 0x000fe200078e0205 */
[----:B------:R-:W-:Y:S01]  /*7120*/  SHF.L.U32 R4, R9, 0x1f, RZ ;  /* 0x0000001f09047819 */ /* 0x000fe200000006ff */
[----:B-1----:R-:W-:Y:S06]  /*7130*/  @!P0 BRA `(.L_x_185) ;  /* 0x0000000400388947 */ /* 0x002fec0003800000 */
.L_x_199:
[----:B------:R-:W1:Y:S01]  /*7140*/  SYNCS.PHASECHK.TRANS64.TRYWAIT P0, [R7+URZ], R4 ;  /* 0x00000004070075a7 */ /* 0x000e62000800017f */
[----:B------:R-:W-:-:S05]  /*7150*/  VIADD R0, R0, 0x1 ;  /* 0x0000000100007836 */ /* 0x000fca0000000000 */
[----:B------:R-:W-:-:S04]  /*7160*/  ISETP.NE.AND P1, PT, R0, 0x7, PT ;  /* 0x000000070000780c */ /* 0x000fc80003f25270 */
[----:B------:R-:W-:Y:S02]  /*7170*/  SEL R2, RZ, 0x1, P1 ;  /* 0x00000001ff027807 */ /* 0x000fe40000800000 */
[----:B------:R-:W-:Y:S02]  /*7180*/  SEL R0, R0, RZ, P1 ;  /* 0x000000ff00007207 */ /* 0x000fe40000800000 */
[----:B------:R-:W-:-:S03]  /*7190*/  LOP3.LUT R9, R9, R2, RZ, 0x3c, !PT ;  /* 0x0000000209097212 */ /* 0x000fc600078e3cff */
[----:B0-----:R-:W-:Y:S01]  /*71a0*/  IMAD R6, R0, 0x8, R5 ;  /* 0x0000000800067824 */ /* 0x001fe200078e0205 */
[----:B------:R-:W-:Y:S01]  /*71b0*/  SHF.L.U32 R3, R9, 0x1f, RZ ;  /* 0x0000001f09037819 */ /* 0x000fe200000006ff */
[----:B-1----:R-:W-:Y:S06]  /*71c0*/  @!P0 BRA `(.L_x_186) ;  /* 0x0000000400288947 */ /* 0x002fec0003800000 */
.L_x_200:
        /* <DEDUP_REMOVED lines=9> */
.L_x_201:
        /* <DEDUP_REMOVED lines=9> */
.L_x_202:
[----:B------:R-:W1:Y:S01]  /*72f0*/  SYNCS.PHASECHK.TRANS64.TRYWAIT P0, [R6+URZ], R3 ;  /* 0x00000003060075a7 */ /* 0x000e62000800017f */
[----:B------:R-:W-:-:S05]  /*7300*/  VIADD R0, R0, 0x1 ;  /* 0x0000000100007836 */ /* 0x000fca0000000000 */
[----:B------:R-:W-:-:S04]  /*7310*/  ISETP.NE.AND P1, PT, R0, 0x7, PT ;  /* 0x000000070000780c */ /* 0x000fc80003f25270 */
[----:B------:R-:W-:Y:S02]  /*7320*/  SEL R2, RZ, 0x1, P1 ;  /* 0x00000001ff027807 */ /* 0x000fe40000800000 */
[----:B------:R-:W-:Y:S02]  /*7330*/  SEL R0, R0, RZ, P1 ;  /* 0x000000ff00007207 */ /* 0x000fe40000800000 */
[----:B------:R-:W-:Y:S01]  /*7340*/  LOP3.LUT R2, R9, R2, RZ, 0x3c, !PT ;  /* 0x0000000209027212 */ /* 0x000fe200078e3cff */
[----:B-1----:R-:W-:Y:S06]  /*7350*/  @!P0 BRA `(.L_x_189) ;  /* 0x0000000400008947 */ /* 0x002fec0003800000 */
.L_x_203:
[----:B------:R-:W-:Y:S01]  /*7360*/  IMAD R5, R0, 0x8, R5 ;  /* 0x0000000800057824 */ /* 0x000fe200078e0205 */
[----:B------:R-:W-:-:S07]  /*7370*/  SHF.L.U32 R0, R2, 0x1f, RZ ;  /* 0x0000001f02007819 */ /* 0x000fce00000006ff */
.L_x_190:
[----:B--2---:R2:W3:Y:S02]  /*7380*/  SYNCS.PHASECHK.TRANS64.TRYWAIT P0, [R5+URZ], R0 ;  /* 0x00000000050075a7 */ /* 0x0044e4000800017f */
[----:B---3--:R-:W-:Y:S05]  /*7390*/  @!P0 NANOSLEEP.SYNCS 0x989680 ;  /* 0x009896800000895d */ /* 0x008fea0003900000 */
[----:B------:R-:W3:Y:S02]  /*73a0*/  @!P0 SYNCS.PHASECHK.TRANS64 P0, [R5+URZ], R0 ;  /* 0x00000000050085a7 */ /* 0x000ee4000800007f */
[----:B---3--:R-:W-:Y:S05]  /*73b0*/  @!P0 BRA `(.L_x_190) ;  /* 0xfffffffc00f08947 */ /* 0x008fea000383ffff */
.L_x_182:
[----:B------:R-:W-:Y:S05]  /*73c0*/  BSYNC B0 ;  /* 0x0000000000007941 */ /* 0x000fea0003800000 */
.L_x_181:
[----:B------:R-:W-:Y:S05]  /*73d0*/  EXIT ;  /* 0x000000000000794d */ /* 0x000fea0003800000 */
.L_x_21:
[----:B-1----:R1:W2:Y:S02]  /*73e0*/  SYNCS.PHASECHK.TRANS64.TRYWAIT P1, [R3+URZ], R0 ;  /* 0x00000000030075a7 */ /* 0x0022a4000802017f */
[----:B--2---:R-:W-:Y:S05]  /*73f0*/  @!P1 NANOSLEEP.SYNCS 0x989680 ;  /* 0x009896800000995d */ /* 0x004fea0003900000 */
[----:B------:R-:W2:Y:S02]  /*7400*/  @!P1 SYNCS.PHASECHK.TRANS64 P1, [R3+URZ], R0 ;  /* 0x00000000030095a7 */ /* 0x000ea4000802007f */
[----:B--2---:R-:W-:Y:S05]  /*7410*/  @!P1 BRA `(.L_x_21) ;  /* 0xfffffffc00f09947 */ /* 0x004fea000383ffff */
[----:B------:R-:W-:Y:S05]  /*7420*/  BRA `(.L_x_20) ;  /* 0xffffffa000f87947 */ /* 0x000fea000383ffff */
.L_x_26:
[----:B-1----:R1:W2:Y:S02]  /*7430*/  SYNCS.PHASECHK.TRANS64.TRYWAIT P1, [R5+URZ], R4 ;  /* 0x00000004050075a7 */ /* 0x0022a4000802017f */
[----:B--2---:R-:W-:Y:S05]  /*7440*/  @!P1 NANOSLEEP.SYNCS 0x989680 ;  /* 0x009896800000995d */ /* 0x004fea0003900000 */
[----:B------:R-:W2:Y:S02]  /*7450*/  @!P1 SYNCS.PHASECHK.TRANS64 P1, [R5+URZ], R4 ;  /* 0x00000004050095a7 */ /* 0x000ea4000802007f */
[----:B--2---:R-:W-:Y:S05]  /*7460*/  @!P1 BRA `(.L_x_26) ;  /* 0xfffffffc00f09947 */ /* 0x004fea000383ffff */
[----:B------:R-:W-:Y:S05]  /*7470*/  BRA `(.L_x_25) ;  /* 0xffffffa400d47947 */ /* 0x000fea000383ffff */
.L_x_169:
[----:B------:R-:W-:Y:S01]  /*7480*/  BSSY B1, `(.L_x_191) ;  /* 0x0000006000017945 */ /* 0x000fe20003800000 */
[----:B------:R-:W-:-:S07]  /*7490*/  IMAD.MOV.U32 R15, RZ, RZ, -0x1 ;  /* 0xffffffffff0f7424 */ /* 0x000fce00078e00ff */
[----:B------:R-:W-:Y:S05]  /*74a0*/  WARPSYNC.COLLECTIVE R15, `(.L_x_192) ;  /* 0x000000000f0c7348 */ /* 0x000fea0003c00000 */
[----:B------:R-:W-:Y:S02]  /*74b0*/  ELECT P6, UR62, PT ;  /* 0x00000000003e782f */ /* 0x000fe400038c0000 */
[----:B------:R-:W-:Y:S01]  /*74c0*/  MOV R14, UR62 ;  /* 0x0000003e000e7c02 */ /* 0x000fe20008000f00 */
[----:B------:R-:W-:Y:S10]  /*74d0*/  ENDCOLLECTIVE ;  /* 0x000000000000791b */ /* 0x000ff40003800000 */
.L_x_192:
[----:B------:R-:W-:Y:S05]  /*74e0*/  BSYNC B1 ;  /* 0x0000000000017941 */ /* 0x000fea0003800000 */
.L_x_191:
[----:B------:R-:W-:Y:S05]  /*74f0*/  BRA `(.L_x_193) ;  /* 0xffffffec00cc7947 */ /* 0x000fea000383ffff */
.L_x_172:
[----:B-1----:R1:W2:Y:S02]  /*7500*/  SYNCS.PHASECHK.TRANS64.TRYWAIT P0, [R23+URZ+0x38], R14 ;  /* 0x0000380e170075a7 */ /* 0x0022a4000800017f */
[----:B--2---:R-:W-:Y:S05]  /*7510*/  @!P0 NANOSLEEP.SYNCS 0x989680 ;  /* 0x009896800000895d */ /* 0x004fea0003900000 */
[----:B------:R-:W2:Y:S02]  /*7520*/  @!P0 SYNCS.PHASECHK.TRANS64 P0, [R23+URZ+0x38], R14 ;  /* 0x0000380e170085a7 */ /* 0x000ea4000800007f */
[----:B--2---:R-:W-:Y:S05]  /*7530*/  @!P0 BRA `(.L_x_172) ;  /* 0xfffffffc00f08947 */ /* 0x004fea000383ffff */
[----:B------:R-:W-:Y:S05]  /*7540*/  BRA `(.L_x_194) ;  /* 0xfffffff000047947 */ /* 0x000fea000383ffff */
.L_x_180:
[----:B------:R-:W-:Y:S01]  /*7550*/  BSSY B0, `(.L_x_195) ;  /* 0x0000006000007945 */ /* 0x000fe20003800000 */
[----:B------:R-:W-:-:S07]  /*7560*/  IMAD.MOV.U32 R15, RZ, RZ, -0x1 ;  /* 0xffffffffff0f7424 */ /* 0x000fce00078e00ff */
[----:B------:R-:W-:Y:S05]  /*7570*/  WARPSYNC.COLLECTIVE R15, `(.L_x_196) ;  /* 0x000000000f0c7348 */ /* 0x000fea0003c00000 */
[----:B------:R-:W-:Y:S02]  /*7580*/  ELECT P6, UR62, PT ;  /* 0x00000000003e782f */ /* 0x000fe400038c0000 */
[----:B------:R-:W-:Y:S01]  /*7590*/  MOV R14, UR62 ;  /* 0x0000003e000e7c02 */ /* 0x000fe20008000f00 */
[----:B------:R-:W-:Y:S10]  /*75a0*/  ENDCOLLECTIVE ;  /* 0x000000000000791b */ /* 0x000ff40003800000 */
.L_x_196:
[----:B------:R-:W-:Y:S05]  /*75b0*/  BSYNC B0 ;  /* 0x0000000000007941 */ /* 0x000fea0003800000 */
.L_x_195:
[----:B------:R-:W-:Y:S05]  /*75c0*/  BRA `(.L_x_197) ;  /* 0xfffffff800647947 */ /* 0x000fea000383ffff */
.L_x_184:
[----:B0-----:R0:W1:Y:S02]  /*75d0*/  SYNCS.PHASECHK.TRANS64.TRYWAIT P0, [R7+URZ], R2 ;  /* 0x00000002070075a7 */ /* 0x001064000800017f */
[----:B-1----:R-:W-:Y:S05]  /*75e0*/  @!P0 NANOSLEEP.SYNCS 0x989680 ;  /* 0x009896800000895d */ /* 0x002fea0003900000 */
[----:B------:R-:W1:Y:S02]  /*75f0*/  @!P0 SYNCS.PHASECHK.TRANS64 P0, [R7+URZ], R2 ;  /* 0x00000002070085a7 */ /* 0x000e64000800007f */
[----:B-1----:R-:W-:Y:S05]  /*7600*/  @!P0 BRA `(.L_x_184) ;  /* 0xfffffffc00f08947 */ /* 0x002fea000383ffff */
[----:B------:R-:W-:Y:S05]  /*7610*/  BRA `(.L_x_198) ;  /* 0xfffffff800a47947 */ /* 0x000fea000383ffff */
.L_x_185:
[----:B0-----:R0:W1:Y:S02]  /*7620*/  SYNCS.PHASECHK.TRANS64.TRYWAIT P0, [R6+URZ], R3 ;  /* 0x00000003060075a7 */ /* 0x001064000800017f */
[----:B-1----:R-:W-:Y:S05]  /*7630*/  @!P0 NANOSLEEP.SYNCS 0x989680 ;  /* 0x009896800000895d */ /* 0x002fea0003900000 */
[----:B------:R-:W1:Y:S02]  /*7640*/  @!P0 SYNCS.PHASECHK.TRANS64 P0, [R6+URZ], R3 ;  /* 0x00000003060085a7 */ /* 0x000e64000800007f */
[----:B-1----:R-:W-:Y:S05]  /*7650*/  @!P0 BRA `(.L_x_185) ;  /* 0xfffffffc00f08947 */ /* 0x002fea000383ffff */
[----:B------:R-:W-:Y:S05]  /*7660*/  BRA `(.L_x_199) ;  /* 0xfffffff800b47947 */ /* 0x000fea000383ffff */
.L_x_186:
[----:B0-----:R0:W1:Y:S02]  /*7670*/  SYNCS.PHASECHK.TRANS64.TRYWAIT P0, [R7+URZ], R4 ;  /* 0x00000004070075a7 */ /* 0x001064000800017f */
[----:B-1----:R-:W-:Y:S05]  /*7680*/  @!P0 NANOSLEEP.SYNCS 0x989680 ;  /* 0x009896800000895d */ /* 0x002fea0003900000 */
[----:B------:R-:W1:Y:S02]  /*7690*/  @!P0 SYNCS.PHASECHK.TRANS64 P0, [R7+URZ], R4 ;  /* 0x00000004070085a7 */ /* 0x000e64000800007f */
[----:B-1----:R-:W-:Y:S05]  /*76a0*/  @!P0 BRA `(.L_x_186) ;  /* 0xfffffffc00f08947 */ /* 0x002fea000383ffff */
[----:B------:R-:W-:Y:S05]  /*76b0*/  BRA `(.L_x_200) ;  /* 0xfffffff800c47947 */ /* 0x000fea000383ffff */
.L_x_187:
[----:B0-----:R0:W1:Y:S02]  /*76c0*/  SYNCS.PHASECHK.TRANS64.TRYWAIT P0, [R6+URZ], R3 ;  /* 0x00000003060075a7 */ /* 0x001064000800017f */
[----:B-1----:R-:W-:Y:S05]  /*76d0*/  @!P0 NANOSLEEP.SYNCS 0x989680 ;  /* 0x009896800000895d */ /* 0x002fea0003900000 */
[----:B------:R-:W1:Y:S02]  /*76e0*/  @!P0 SYNCS.PHASECHK.TRANS64 P0, [R6+URZ], R3 ;  /* 0x00000003060085a7 */ /* 0x000e64000800007f */
[----:B-1----:R-:W-:Y:S05]  /*76f0*/  @!P0 BRA `(.L_x_187) ;  /* 0xfffffffc00f08947 */ /* 0x002fea000383ffff */
[----:B------:R-:W-:Y:S05]  /*7700*/  BRA `(.L_x_201) ;  /* 0xfffffff800d47947 */ /* 0x000fea000383ffff */
.L_x_188:
[----:B0-----:R0:W1:Y:S02]  /*7710*/  SYNCS.PHASECHK.TRANS64.TRYWAIT P0, [R7+URZ], R4 ;  /* 0x00000004070075a7 */ /* 0x001064000800017f */
[----:B-1----:R-:W-:Y:S05]  /*7720*/  @!P0 NANOSLEEP.SYNCS 0x989680 ;  /* 0x009896800000895d */ /* 0x002fea0003900000 */
[----:B------:R-:W1:Y:S02]  /*7730*/  @!P0 SYNCS.PHASECHK.TRANS64 P0, [R7+URZ], R4 ;  /* 0x00000004070085a7 */ /* 0x000e64000800007f */
[----:B-1----:R-:W-:Y:S05]  /*7740*/  @!P0 BRA `(.L_x_188) ;  /* 0xfffffffc00f08947 */ /* 0x002fea000383ffff */
[----:B------:R-:W-:Y:S05]  /*7750*/  BRA `(.L_x_202) ;  /* 0xfffffff800e47947 */ /* 0x000fea000383ffff */
.L_x_189:
[----:B-1----:R1:W2:Y:S02]  /*7760*/  SYNCS.PHASECHK.TRANS64.TRYWAIT P0, [R6+URZ], R3 ;  /* 0x00000003060075a7 */ /* 0x0022a4000800017f */
[----:B--2---:R-:W-:Y:S05]  /*7770*/  @!P0 NANOSLEEP.SYNCS 0x989680 ;  /* 0x009896800000895d */ /* 0x004fea0003900000 */
[----:B------:R-:W2:Y:S02]  /*7780*/  @!P0 SYNCS.PHASECHK.TRANS64 P0, [R6+URZ], R3 ;  /* 0x00000003060085a7 */ /* 0x000ea4000800007f */
[----:B--2---:R-:W-:Y:S05]  /*7790*/  @!P0 BRA `(.L_x_189) ;  /* 0xfffffffc00f08947 */ /* 0x004fea000383ffff */
[----:B------:R-:W-:Y:S05]  /*77a0*/  BRA `(.L_x_203) ;  /* 0xfffffff800ec7947 */ /* 0x000fea000383ffff */
.L_x_204:
[----:B------:R-:W-:-:S00]  /*77b0*/  BRA `(.L_x_204) ;  /* 0xfffffffc00fc7947 */ /* 0x000fc0000383ffff */
[----:B------:R-:W-:-:S00]  /*77c0*/  NOP ;  /* 0x0000000000007918 */ /* 0x000fc00000000000 */
        /* <DEDUP_REMOVED lines=11> */
.L_x_205:


//--------------------- .nv.global.init           --------------------------
	.section	.nv.global.init,"aw",@progbits
.nv.global.init:
	.type		$str$22,@object
	.size		$str$22,($str$23 - $str$22)
$str$22:
        /*0000*/ 	.byte	0x6b, 0x5f, 0x74, 0x69, 0x6c, 0x65, 0x5f, 0x63, 0x6f, 0x75, 0x6e, 0x74, 0x20, 0x3e, 0x3d, 0x20
        /*0010*/ 	.byte	0x31, 0x00
	.type		$str$23,@object
	.size		$str$23,(__unnamed_1 - $str$23)
$str$23:
        /*0012*/ 	.byte	0x2f, 0x74, 0x6d, 0x70, 0x2f, 0x63, 0x75, 0x74, 0x6c, 0x61, 0x73, 0x73, 0x5f, 0x73, 0x77, 0x65
        /*0022*/ 	.byte	0x65, 0x70, 0x5f, 0x73, 0x72, 0x63, 0x2f, 0x69, 0x6e, 0x63, 0x6c, 0x75, 0x64, 0x65, 0x2f, 0x63
        /*0032*/ 	.byte	0x75, 0x74, 0x6c, 0x61, 0x73, 0x73, 0x2f, 0x67, 0x65, 0x6d, 0x6d, 0x2f, 0x63, 0x6f, 0x6c, 0x6c
        /*0042*/ 	.byte	0x65, 0x63, 0x74, 0x69, 0x76, 0x65, 0x2f, 0x73, 0x6d, 0x39, 0x30, 0x5f, 0x6d, 0x6d, 0x61, 0x5f
        /*0052*/ 	.byte	0x74, 0x6d, 0x61, 0x5f, 0x67, 0x6d, 0x6d, 0x61, 0x5f, 0x73, 0x73, 0x5f, 0x77, 0x61, 0x72, 0x70
        /*0062*/ 	.byte	0x73, 0x70, 0x65, 0x63, 0x69, 0x61, 0x6c, 0x69, 0x7a, 0x65, 0x64, 0x2e, 0x68, 0x70, 0x70, 0x00
	.type		__unnamed_1,@object
	.size		__unnamed_1,(.L_0 - __unnamed_1)
__unnamed_1:
        /*0072*/ 	.byte	0x76, 0x6f, 0x69, 0x64, 0x20, 0x63, 0x75, 0x74, 0x6c, 0x61, 0x73, 0x73, 0x3a, 0x3a, 0x67, 0x65
        /* <DEDUP_REMOVED lines=175> */
        /*0b72*/ 	.byte	0x65, 0x3a, 0x3a, 0x69, 0x64, 0x65, 0x6e, 0x74, 0x69, 0x74, 0x79, 0x5d, 0x00
.L_0:


//--------------------- .nv.shared._ZN7cutlass13device_kernelINS_4gemm6kernel13GemmUniversalIN4cute5tupleIJiiiiEEENS1_10collective13CollectiveMmaINS1_34MainloopSm90TmaGmmaWarpSpecializedILi7ENS5_IJNS4_1CILi8EEENSA_ILi1EEESC_EEENS1_35KernelTmaWarpSpecializedCooperativeEEENS5_IJNSA_ILi128EEESG_NSA_ILi32EEEEEEfNS5_IJlSC_lEEEfSJ_NS4_8TiledMMAINS4_8MMA_AtomIJNS4_4SM904GMMA30MMA_64x128x8_F32TF32TF32_SS_TNILNSN_7ScaleInE1ELSP_1EEEEEENS4_6LayoutINS5_IJNSA_ILi2EEESC_SC_EEENS5_IJSC_NSA_ILi0EEESV_EEEEENS5_IJNS4_10UnderscoreESY_SY_EEEEENS4_13SM90_TMA_LOADENS4_14ComposedLayoutINS4_7SwizzleILi3ELi4ELi3EEENS4_18smem_ptr_flag_bitsILi32EEENSS_INS5_IJSB_SH_EEENS5_IJSH_SC_EEEEEEEvNS4_8identityENS4_23SM90_TMA_LOAD_MULTICASTES1A_vS1B_EENS_8epilogue10collective6detail29Sm90TmaWarpSpecializedAdapterINS1F_15DefaultEpilogueIfSJ_SJ_NS1E_6thread17LinearCombinationIfLi1EffLNS1J_9ScaleType4KindE0ELNS_15FloatRoundStyleE2EfEENS1_15EpilogueDefaultEEEEEvvEEEEvNT_6ParamsE --------------------------
	.section	.nv.shared._ZN7cutlass13device_kernelINS_4gemm6kernel13GemmUniversalIN4cute5tupleIJiiiiEEENS1_10collective13CollectiveMmaINS1_34MainloopSm90TmaGmmaWarpSpecializedILi7ENS5_IJNS4_1CILi8EEENSA_ILi1EEESC_EEENS1_35KernelTmaWarpSpecializedCooperativeEEENS5_IJNSA_ILi128EEESG_NSA_ILi32EEEEEEfNS5_IJlSC_lEEEfSJ_NS4_8TiledMMAINS4_8MMA_AtomIJNS4_4SM904GMMA30MMA_64x128x8_F32TF32TF32_SS_TNILNSN_7ScaleInE1ELSP_1EEEEEENS4_6LayoutINS5_IJNSA_ILi2EEESC_SC_EEENS5_IJSC_NSA_ILi0EEESV_EEEEENS5_IJNS4_10UnderscoreESY_SY_EEEEENS4_13SM90_TMA_LOADENS4_14ComposedLayoutINS4_7SwizzleILi3ELi4ELi3EEENS4_18smem_ptr_flag_bitsILi32EEENSS_INS5_IJSB_SH_EEENS5_IJSH_SC_EEEEEEEvNS4_8identityENS4_23SM90_TMA_LOAD_MULTICASTES1A_vS1B_EENS_8epilogue10collective6detail29Sm90TmaWarpSpecializedAdapterINS1F_15DefaultEpilogueIfSJ_SJ_NS1E_6thread17LinearCombinationIfLi1EffLNS1J_9ScaleType4KindE0ELNS_15FloatRoundStyleE2EfEENS1_15EpilogueDefaultEEEEEvvEEEEvNT_6ParamsE,"aw",@nobits
	.sectionflags	@""
	.align	16
	.zero		1024


//--------------------- .nv.shared.reserved.0     --------------------------
	.section	.nv.shared.reserved.0,"aw",@nobits
	.weak		__nv_reservedSMEM_offset_0_alias
	.size		__nv_reservedSMEM_offset_0_alias, 0, 0
	.other		__nv_reservedSMEM_offset_0_alias,@"STO_CUDA_RESERVED_SHARED STV_DEFAULT"
__nv_reservedSMEM_offset_0_alias:
	.zero		0


//--------------------- .nv.global                --------------------------
	.section	.nv.global,"aw",@nobits
.nv.global:
	.type		_ZN40_INTERNAL_72d7f2dc_4_k_cu_d95e2a2e_216334cute1_E,@object
	.size		_ZN40_INTERNAL_72d7f2dc_4_k_cu_d95e2a2e_216334cute1_E,(_ZN40_INTERNAL_72d7f2dc_4_k_cu_d95e2a2e_216334cuda3std3__45__cpo6cbeginE - _ZN40_INTERNAL_72d7f2dc_4_k_cu_d95e2a2e_216334cute1_E)
_ZN40_INTERNAL_72d7f2dc_4_k_cu_d95e2a2e_216334cute1_E:
	.zero		1
	.type		_ZN40_INTERNAL_72d7f2dc_4_k_cu_d95e2a2e_216334cuda3std3__45__cpo6cbeginE,@object
	.size		_ZN40_INTERNAL_72d7f2dc_4_k_cu_d95e2a2e_216334cuda3std3__45__cpo6cbeginE,(_ZN40_INTERNAL_72d7f2dc_4_k_cu_d95e2a2e_216334cuda3std3__48in_placeE - _ZN40_INTERNAL_72d7f2dc_4_k_cu_d95e2a2e_216334cuda3std3__45__cpo6cbeginE)
_ZN40_INTERNAL_72d7f2dc_4_k_cu_d95e2a2e_216334cuda3std3__45__cpo6cbeginE:
	.zero		1
	.type		_ZN40_INTERNAL_72d7f2dc_4_k_cu_d95e2a2e_216334cuda3std3__48in_placeE,@object
	.size		_ZN40_INTERNAL_72d7f2dc_4_k_cu_d95e2a2e_216334cuda3std3__48in_placeE,(_ZN40_INTERNAL_72d7f2dc_4_k_cu_d95e2a2e_216334cuda3std6ranges3__45__cpo9iter_moveE - _ZN40_INTERNAL_72d7f2dc_4_k_cu_d95e2a2e_216334cuda3std3__48in_placeE)
_ZN40_INTERNAL_72d7f2dc_4_k_cu_d95e2a2e_216334cuda3std3__48in_placeE:
	.zero		1
	.type		_ZN40_INTERNAL_72d7f2dc_4_k_cu_d95e2a2e_216334cuda3std6ranges3__45__cpo9iter_moveE,@object
	.size		_ZN40_INTERNAL_72d7f2dc_4_k_cu_d95e2a2e_216334cuda3std6ranges3__45__cpo9iter_moveE,(_ZN40_INTERNAL_72d7f2dc_4_k_cu_d95e2a2e_216334cuda3std3__45__cpo5beginE - _ZN40_INTERNAL_72d7f2dc_4_k_cu_d95e2a2e_216334cuda3std6ranges3__45__cpo9iter_moveE)
_ZN40_INTERNAL_72d7f2dc_4_k_cu_d95e2a2e_216334cuda3std6ranges3__45__cpo9iter_moveE:
	.zero		1
	.type		_ZN40_INTERNAL_72d7f2dc_4_k_cu_d95e2a2e_216334cuda3std3__45__cpo5beginE,@object
	.size		_ZN40_INTERNAL_72d7f2dc_4_k_cu_d95e2a2e_216334cuda3std3__45__cpo5beginE,(_ZN40_INTERNAL_72d7f2dc_4_k_cu_d95e2a2e_216334cuda3std3__442_GLOBAL__N__72d7f2dc_4_k_cu_d95e2a2e_216336ignoreE - _ZN40_INTERNAL_72d7f2dc_4_k_cu_d95e2a2e_216334cuda3std3__45__cpo5beginE)
_ZN40_INTERNAL_72d7f2dc_4_k_cu_d95e2a2e_216334cuda3std3__45__cpo5beginE:
	.zero		1
	.type		_ZN40_INTERNAL_72d7f2dc_4_k_cu_d95e2a2e_216334cuda3std3__442_GLOBAL__N__72d7f2dc_4_k_cu_d95e2a2e_216336ignoreE,@object
	.size		_ZN40_INTERNAL_72d7f2dc_4_k_cu_d95e2a2e_216334cuda3std3__442_GLOBAL__N__72d7f2dc_4_k_cu_d95e2a2e_216336ignoreE,(_ZN40_INTERNAL_72d7f2dc_4_k_cu_d95e2a2e_216334cute7productE - _ZN40_INTERNAL_72d7f2dc_4_k_cu_d95e2a2e_216334cuda3std3__442_GLOBAL__N__72d7f2dc_4_k_cu_d95e2a2e_216336ignoreE)
_ZN40_INTERNAL_72d7f2dc_4_k_cu_d95e2a2e_216334cuda3std3__442_GLOBAL__N__72d7f2dc_4_k_cu_d95e2a2e_216336ignoreE:
	.zero		1
	.type		_ZN40_INTERNAL_72d7f2dc_4_k_cu_d95e2a2e_216334cute7productE,@object
	.size		_ZN40_INTERNAL_72d7f2dc_4_k_cu_d95e2a2e_216334cute7productE,(_ZN40_INTERNAL_72d7f2dc_4_k_cu_d95e2a2e_216334cuda3std3__45__cpo3endE - _ZN40_INTERNAL_72d7f2dc_4_k_cu_d95e2a2e_216334cute7productE)
_ZN40_INTERNAL_72d7f2dc_4_k_cu_d95e2a2e_216334cute7productE:
	.zero		1
	.type		_ZN40_INTERNAL_72d7f2dc_4_k_cu_d95e2a2e_216334cuda3std3__45__cpo3endE,@object
	.size		_ZN40_INTERNAL_72d7f2dc_4_k_cu_d95e2a2e_216334cuda3std3__45__cpo3endE,(_ZN40_INTERNAL_72d7f2dc_4_k_cu_d95e2a2e_216334cuda3std3__419piecewise_constructE - _ZN40_INTERNAL_72d7f2dc_4_k_cu_d95e2a2e_216334cuda3std3__45__cpo3endE)
_ZN40_INTERNAL_72d7f2dc_4_k_cu_d95e2a2e_216334cuda3std3__45__cpo3endE:
	.zero		1
	.type		_ZN40_INTERNAL_72d7f2dc_4_k_cu_d95e2a2e_216334cuda3std3__419piecewise_constructE,@object
	.size		_ZN40_INTERNAL_72d7f2dc_4_k_cu_d95e2a2e_216334cuda3std3__419piecewise_constructE,(_ZN40_INTERNAL_72d7f2dc_4_k_cu_d95e2a2e_216334cuda3std3__45__cpo4cendE - _ZN40_INTERNAL_72d7f2dc_4_k_cu_d95e2a2e_216334cuda3std3__419piecewise_constructE)
_ZN40_INTERNAL_72d7f2dc_4_k_cu_d95e2a2e_216334cuda3std3__419piecewise_constructE:
	.zero		1
	.type		_ZN40_INTERNAL_72d7f2dc_4_k_cu_d95e2a2e_216334cuda3std3__45__cpo4cendE,@object
	.size		_ZN40_INTERNAL_72d7f2dc_4_k_cu_d95e2a2e_216334cuda3std3__45__cpo4cendE,(_ZN40_INTERNAL_72d7f2dc_4_k_cu_d95e2a2e_216334cuda3std6ranges3__45__cpo4swapE - _ZN40_INTERNAL_72d7f2dc_4_k_cu_d95e2a2e_216334cuda3std3__45__cpo4cendE)
_ZN40_INTERNAL_72d7f2dc_4_k_cu_d95e2a2e_216334cuda3std3__45__cpo4cendE:
	.zero		1
	.type		_ZN40_INTERNAL_72d7f2dc_4_k_cu_d95e2a2e_216334cuda3std6ranges3__45__cpo4swapE,@object
	.size		_ZN40_INTERNAL_72d7f2dc_4_k_cu_d95e2a2e_216334cuda3std6ranges3__45__cpo4swapE,(.L_8 - _ZN40_INTERNAL_72d7f2dc_4_k_cu_d95e2a2e_216334cuda3std6ranges3__45__cpo4swapE)
_ZN40_INTERNAL_72d7f2dc_4_k_cu_d95e2a2e_216334cuda3std6ranges3__45__cpo4swapE:
	.zero		1
.L_8:


//--------------------- .nv.constant0._ZN7cutlass13device_kernelINS_4gemm6kernel13GemmUniversalIN4cute5tupleIJiiiiEEENS1_10collective13CollectiveMmaINS1_34MainloopSm90TmaGmmaWarpSpecializedILi7ENS5_IJNS4_1CILi8EEENSA_ILi1EEESC_EEENS1_35KernelTmaWarpSpecializedCooperativeEEENS5_IJNSA_ILi128EEESG_NSA_ILi32EEEEEEfNS5_IJlSC_lEEEfSJ_NS4_8TiledMMAINS4_8MMA_AtomIJNS4_4SM904GMMA30MMA_64x128x8_F32TF32TF32_SS_TNILNSN_7ScaleInE1ELSP_1EEEEEENS4_6LayoutINS5_IJNSA_ILi2EEESC_SC_EEENS5_IJSC_NSA_ILi0EEESV_EEEEENS5_IJNS4_10UnderscoreESY_SY_EEEEENS4_13SM90_TMA_LOADENS4_14ComposedLayoutINS4_7SwizzleILi3ELi4ELi3EEENS4_18smem_ptr_flag_bitsILi32EEENSS_INS5_IJSB_SH_EEENS5_IJSH_SC_EEEEEEEvNS4_8identityENS4_23SM90_TMA_LOAD_MULTICASTES1A_vS1B_EENS_8epilogue10collective6detail29Sm90TmaWarpSpecializedAdapterINS1F_15DefaultEpilogueIfSJ_SJ_NS1E_6thread17LinearCombinationIfLi1EffLNS1J_9ScaleType4KindE0ELNS_15FloatRoundStyleE2EfEENS1_15EpilogueDefaultEEEEEvvEEEEvNT_6ParamsE --------------------------
	.section	.nv.constant0._ZN7cutlass13device_kernelINS_4gemm6kernel13GemmUniversalIN4cute5tupleIJiiiiEEENS1_10collective13CollectiveMmaINS1_34MainloopSm90TmaGmmaWarpSpecializedILi7ENS5_IJNS4_1CILi8EEENSA_ILi1EEESC_EEENS1_35KernelTmaWarpSpecializedCooperativeEEENS5_IJNSA_ILi128EEESG_NSA_ILi32EEEEEEfNS5_IJlSC_lEEEfSJ_NS4_8TiledMMAINS4_8MMA_AtomIJNS4_4SM904GMMA30MMA_64x128x8_F32TF32TF32_SS_TNILNSN_7ScaleInE1ELSP_1EEEEEENS4_6LayoutINS5_IJNSA_ILi2EEESC_SC_EEENS5_IJSC_NSA_ILi0EEESV_EEEEENS5_IJNS4_10UnderscoreESY_SY_EEEEENS4_13SM90_TMA_LOADENS4_14ComposedLayoutINS4_7SwizzleILi3ELi4ELi3EEENS4_18smem_ptr_flag_bitsILi32EEENSS_INS5_IJSB_SH_EEENS5_IJSH_SC_EEEEEEEvNS4_8identityENS4_23SM90_TMA_LOAD_MULTICASTES1A_vS1B_EENS_8epilogue10collective6detail29Sm90TmaWarpSpecializedAdapterINS1F_15DefaultEpilogueIfSJ_SJ_NS1E_6thread17LinearCombinationIfLi1EffLNS1J_9ScaleType4KindE0ELNS_15FloatRoundStyleE2EfEENS1_15EpilogueDefaultEEEEEvvEEEEvNT_6ParamsE,"a",@progbits
	.sectionflags	@""
	.align	4
.nv.constant0._ZN7cutlass13device_kernelINS_4gemm6kernel13GemmUniversalIN4cute5tupleIJiiiiEEENS1_10collective13CollectiveMmaINS1_34MainloopSm90TmaGmmaWarpSpecializedILi7ENS5_IJNS4_1CILi8EEENSA_ILi1EEESC_EEENS1_35KernelTmaWarpSpecializedCooperativeEEENS5_IJNSA_ILi128EEESG_NSA_ILi32EEEEEEfNS5_IJlSC_lEEEfSJ_NS4_8TiledMMAINS4_8MMA_AtomIJNS4_4SM904GMMA30MMA_64x128x8_F32TF32TF32_SS_TNILNSN_7ScaleInE1ELSP_1EEEEEENS4_6LayoutINS5_IJNSA_ILi2EEESC_SC_EEENS5_IJSC_NSA_ILi0EEESV_EEEEENS5_IJNS4_10UnderscoreESY_SY_EEEEENS4_13SM90_TMA_LOADENS4_14ComposedLayoutINS4_7SwizzleILi3ELi4ELi3EEENS4_18smem_ptr_flag_bitsILi32EEENSS_INS5_IJSB_SH_EEENS5_IJSH_SC_EEEEEEEvNS4_8identityENS4_23SM90_TMA_LOAD_MULTICASTES1A_vS1B_EENS_8epilogue10collective6detail29Sm90TmaWarpSpecializedAdapterINS1F_15DefaultEpilogueIfSJ_SJ_NS1E_6thread17LinearCombinationIfLi1EffLNS1J_9ScaleType4KindE0ELNS_15FloatRoundStyleE2EfEENS1_15EpilogueDefaultEEEEEvvEEEEvNT_6ParamsE:
	.zero		1664


//--------------------- SYMBOLS --------------------------

	.type		.nv.reservedSmem.offset0,@object
	.size		.nv.reservedSmem.offset0,0x4
	.type		__assertfail,@function
